	.target	sm_90a

	.elftype	@"ET_EXEC"


//--------------------- .note.nv.tkinfo           --------------------------
	.section	.note.nv.tkinfo,"",@"SHT_NOTE"
	.sectionflags	@"SHF_NOTE_NV_TKINFO"
	.tkinfo
        /*0018*/ 	.word	0x00000002
        /*0030*/ 	.string	""
        /*0030*/ 	.string	"ptxas"
        /*0030*/ 	.string	"Cuda compilation tools, release 13.0, V13.0.88"
        /*0030*/ 	.string	"Build cuda_13.0.r13.0/compiler.36424714_0"
        /*0030*/ 	.string	"-arch sm_90a -m 64 "



//--------------------- .note.nv.cuinfo           --------------------------
	.section	.note.nv.cuinfo,"",@"SHT_NOTE"
	.sectionflags	@"SHF_NOTE_NV_CUINFO"
        /*0018*/ 	.short	0x0002
        /*001a*/ 	.short	0x005a
        /*001c*/ 	.short	0x0082
	.zero		2


//--------------------- .nv.info                  --------------------------
	.section	.nv.info,"",@"SHT_CUDA_INFO"
	.align	4


	//----- nvinfo : EIATTR_REGCOUNT
	.align		4
        /*0000*/ 	.byte	0x04, 0x2f
        /*0002*/ 	.short	(.L_15 - .L_14)
	.align		4
.L_14:
        /*0004*/ 	.word	index@(_ZN7cutlass13device_kernelINS_4gemm6kernel13GemmUniversalIN4cute5tupleIJiiiiEEENS1_10collective13CollectiveMmaINS1_34MainloopSm90TmaGmmaWarpSpecializedILi37ENS5_IJNS4_1CILi2EEENSA_ILi1EEESC_EEENS1_35KernelTmaWarpSpecializedCooperativeEEENS5_IJNSA_ILi128EEENSA_ILi64EEENSA_ILi16EEEEEENS_6half_tENS5_IJlSC_lEEESK_SL_NS4_8TiledMMAINS4_8MMA_AtomIJNS4_4SM904GMMA25MMA_64x64x16_F32F16F16_SSILNSP_5MajorE0ELSR_0ELNSP_7ScaleInE1ELSS_1EEEEEENS4_6LayoutISD_NS5_IJSC_NSA_ILi0EEESW_EEEEENS5_IJNS4_10UnderscoreESZ_SZ_EEEEENS4_13SM90_TMA_LOADENS4_14ComposedLayoutINS4_7SwizzleILi1ELi4ELi3EEENS4_18smem_ptr_flag_bitsILi16EEENSV_INS5_IJNSA_ILi8EEESI_EEENS5_IJSI_SC_EEEEEEEvNS4_8identityENS4_23SM90_TMA_LOAD_MULTICASTES1C_vS1D_EENS_8epilogue10collective6detail29Sm90TmaWarpSpecializedAdapterINS1H_15DefaultEpilogueISK_SL_SL_NS1G_6thread17LinearCombinationISK_Li1EffLNS1L_9ScaleType4KindE0ELNS_15FloatRoundStyleE2ESK_EENS1_15EpilogueDefaultEEEEEvvEEEEvNT_6ParamsE)
        /*0008*/ 	.word	0x000000a8


	//----- nvinfo : EIATTR_FRAME_SIZE
	.align		4
.L_15:
        /*000c*/ 	.byte	0x04, 0x11
        /*000e*/ 	.short	(.L_17 - .L_16)
	.align		4
.L_16:
        /*0010*/ 	.word	index@(_ZN7cutlass13device_kernelINS_4gemm6kernel13GemmUniversalIN4cute5tupleIJiiiiEEENS1_10collective13CollectiveMmaINS1_34MainloopSm90TmaGmmaWarpSpecializedILi37ENS5_IJNS4_1CILi2EEENSA_ILi1EEESC_EEENS1_35KernelTmaWarpSpecializedCooperativeEEENS5_IJNSA_ILi128EEENSA_ILi64EEENSA_ILi16EEEEEENS_6half_tENS5_IJlSC_lEEESK_SL_NS4_8TiledMMAINS4_8MMA_AtomIJNS4_4SM904GMMA25MMA_64x64x16_F32F16F16_SSILNSP_5MajorE0ELSR_0ELNSP_7ScaleInE1ELSS_1EEEEEENS4_6LayoutISD_NS5_IJSC_NSA_ILi0EEESW_EEEEENS5_IJNS4_10UnderscoreESZ_SZ_EEEEENS4_13SM90_TMA_LOADENS4_14ComposedLayoutINS4_7SwizzleILi1ELi4ELi3EEENS4_18smem_ptr_flag_bitsILi16EEENSV_INS5_IJNSA_ILi8EEESI_EEENS5_IJSI_SC_EEEEEEEvNS4_8identityENS4_23SM90_TMA_LOAD_MULTICASTES1C_vS1D_EENS_8epilogue10collective6detail29Sm90TmaWarpSpecializedAdapterINS1H_15DefaultEpilogueISK_SL_SL_NS1G_6thread17LinearCombinationISK_Li1EffLNS1L_9ScaleType4KindE0ELNS_15FloatRoundStyleE2ESK_EENS1_15EpilogueDefaultEEEEEvvEEEEvNT_6ParamsE)
        /*0014*/ 	.word	0x00000000


	//----- nvinfo : EIATTR_MIN_STACK_SIZE
	.align		4
.L_17:
        /*0018*/ 	.byte	0x04, 0x12
        /*001a*/ 	.short	(.L_19 - .L_18)
	.align		4
.L_18:
        /*001c*/ 	.word	index@(_ZN7cutlass13device_kernelINS_4gemm6kernel13GemmUniversalIN4cute5tupleIJiiiiEEENS1_10collective13CollectiveMmaINS1_34MainloopSm90TmaGmmaWarpSpecializedILi37ENS5_IJNS4_1CILi2EEENSA_ILi1EEESC_EEENS1_35KernelTmaWarpSpecializedCooperativeEEENS5_IJNSA_ILi128EEENSA_ILi64EEENSA_ILi16EEEEEENS_6half_tENS5_IJlSC_lEEESK_SL_NS4_8TiledMMAINS4_8MMA_AtomIJNS4_4SM904GMMA25MMA_64x64x16_F32F16F16_SSILNSP_5MajorE0ELSR_0ELNSP_7ScaleInE1ELSS_1EEEEEENS4_6LayoutISD_NS5_IJSC_NSA_ILi0EEESW_EEEEENS5_IJNS4_10UnderscoreESZ_SZ_EEEEENS4_13SM90_TMA_LOADENS4_14ComposedLayoutINS4_7SwizzleILi1ELi4ELi3EEENS4_18smem_ptr_flag_bitsILi16EEENSV_INS5_IJNSA_ILi8EEESI_EEENS5_IJSI_SC_EEEEEEEvNS4_8identityENS4_23SM90_TMA_LOAD_MULTICASTES1C_vS1D_EENS_8epilogue10collective6detail29Sm90TmaWarpSpecializedAdapterINS1H_15DefaultEpilogueISK_SL_SL_NS1G_6thread17LinearCombinationISK_Li1EffLNS1L_9ScaleType4KindE0ELNS_15FloatRoundStyleE2ESK_EENS1_15EpilogueDefaultEEEEEvvEEEEvNT_6ParamsE)
        /*0020*/ 	.word	0x00000000
.L_19:


//--------------------- .nv.compat                --------------------------
	.section	.nv.compat,"",@"SHT_CUDA_COMPAT_INFO"
	.align	4
        /*0000*/ 	.byte	0x02, 0x09, 0x01, 0x00, 0x02, 0x02, 0x04, 0x00, 0x02, 0x05, 0x05, 0x00, 0x03, 0x07, 0x01, 0x01
        /*0010*/ 	.byte	0x02, 0x03, 0x01, 0x00, 0x02, 0x06, 0x01, 0x00, 0x04, 0x0b, 0x08, 0x00, 0x00, 0x00, 0x00, 0x00
        /*0020*/ 	.byte	0x00, 0x00, 0x00, 0x00


//--------------------- .nv.info._ZN7cutlass13device_kernelINS_4gemm6kernel13GemmUniversalIN4cute5tupleIJiiiiEEENS1_10collective13CollectiveMmaINS1_34MainloopSm90TmaGmmaWarpSpecializedILi37ENS5_IJNS4_1CILi2EEENSA_ILi1EEESC_EEENS1_35KernelTmaWarpSpecializedCooperativeEEENS5_IJNSA_ILi128EEENSA_ILi64EEENSA_ILi16EEEEEENS_6half_tENS5_IJlSC_lEEESK_SL_NS4_8TiledMMAINS4_8MMA_AtomIJNS4_4SM904GMMA25MMA_64x64x16_F32F16F16_SSILNSP_5MajorE0ELSR_0ELNSP_7ScaleInE1ELSS_1EEEEEENS4_6LayoutISD_NS5_IJSC_NSA_ILi0EEESW_EEEEENS5_IJNS4_10UnderscoreESZ_SZ_EEEEENS4_13SM90_TMA_LOADENS4_14ComposedLayoutINS4_7SwizzleILi1ELi4ELi3EEENS4_18smem_ptr_flag_bitsILi16EEENSV_INS5_IJNSA_ILi8EEESI_EEENS5_IJSI_SC_EEEEEEEvNS4_8identityENS4_23SM90_TMA_LOAD_MULTICASTES1C_vS1D_EENS_8epilogue10collective6detail29Sm90TmaWarpSpecializedAdapterINS1H_15DefaultEpilogueISK_SL_SL_NS1G_6thread17LinearCombinationISK_Li1EffLNS1L_9ScaleType4KindE0ELNS_15FloatRoundStyleE2ESK_EENS1_15EpilogueDefaultEEEEEvvEEEEvNT_6ParamsE --------------------------
	.section	.nv.info._ZN7cutlass13device_kernelINS_4gemm6kernel13GemmUniversalIN4cute5tupleIJiiiiEEENS1_10collective13CollectiveMmaINS1_34MainloopSm90TmaGmmaWarpSpecializedILi37ENS5_IJNS4_1CILi2EEENSA_ILi1EEESC_EEENS1_35KernelTmaWarpSpecializedCooperativeEEENS5_IJNSA_ILi128EEENSA_ILi64EEENSA_ILi16EEEEEENS_6half_tENS5_IJlSC_lEEESK_SL_NS4_8TiledMMAINS4_8MMA_AtomIJNS4_4SM904GMMA25MMA_64x64x16_F32F16F16_SSILNSP_5MajorE0ELSR_0ELNSP_7ScaleInE1ELSS_1EEEEEENS4_6LayoutISD_NS5_IJSC_NSA_ILi0EEESW_EEEEENS5_IJNS4_10UnderscoreESZ_SZ_EEEEENS4_13SM90_TMA_LOADENS4_14ComposedLayoutINS4_7SwizzleILi1ELi4ELi3EEENS4_18smem_ptr_flag_bitsILi16EEENSV_INS5_IJNSA_ILi8EEESI_EEENS5_IJSI_SC_EEEEEEEvNS4_8identityENS4_23SM90_TMA_LOAD_MULTICASTES1C_vS1D_EENS_8epilogue10collective6detail29Sm90TmaWarpSpecializedAdapterINS1H_15DefaultEpilogueISK_SL_SL_NS1G_6thread17LinearCombinationISK_Li1EffLNS1L_9ScaleType4KindE0ELNS_15FloatRoundStyleE2ESK_EENS1_15EpilogueDefaultEEEEEvvEEEEvNT_6ParamsE,"",@"SHT_CUDA_INFO"
	.sectionflags	@""
	.align	4


	//----- nvinfo : EIATTR_CUDA_API_VERSION
	.align		4
        /*0000*/ 	.byte	0x04, 0x37
        /*0002*/ 	.short	(.L_21 - .L_20)
.L_20:
        /*0004*/ 	.word	0x00000082


	//----- nvinfo : EIATTR_KPARAM_INFO
	.align		4
.L_21:
        /*0008*/ 	.byte	0x04, 0x17
        /*000a*/ 	.short	(.L_23 - .L_22)
.L_22:
        /*000c*/ 	.word	0x00000000
        /*0010*/ 	.short	0x0000
        /*0012*/ 	.short	0x0070
        /*0014*/ 	.byte	0x00, 0xf0, 0x01, 0x10


	//----- nvinfo : EIATTR_SPARSE_MMA_MASK
	.align		4
.L_23:
        /*0018*/ 	.byte	0x03, 0x50
        /*001a*/ 	.short	0x0000


	//----- nvinfo : EIATTR_MAXREG_COUNT
	.align		4
        /*001c*/ 	.byte	0x03, 0x1b
        /*001e*/ 	.short	0x00a8


	//----- nvinfo : EIATTR_NUM_BARRIERS
	.align		4
        /*0020*/ 	.byte	0x02, 0x4c
        /*0022*/ 	.byte	0x01
	.zero		1


	//----- nvinfo : EIATTR_EXTERNS
	.align		4
        /*0024*/ 	.byte	0x04, 0x0f
        /*0026*/ 	.short	(.L_25 - .L_24)


	//   ....[0]....
	.align		4
.L_24:
        /*0028*/ 	.word	index@(__assertfail)


	//----- nvinfo : EIATTR_MERCURY_ISA_VERSION
	.align		4
.L_25:
        /*002c*/ 	.byte	0x03, 0x5f
        /*002e*/ 	.short	0x0101


	//----- nvinfo : EIATTR_INT_WARP_WIDE_INSTR_OFFSETS
	.align		4
        /*0030*/ 	.byte	0x04, 0x31
        /*0032*/ 	.short	(.L_27 - .L_26)


	//   ....[0]....
.L_26:
        /*0034*/ 	.word	0x000008d0


	//   ....[1]....
        /*0038*/ 	.word	0x00000900


	//   ....[2]....
        /*003c*/ 	.word	0x00000aa0


	//----- nvinfo : EIATTR_COOP_GROUP_MASK_REGIDS
	.align		4
.L_27:
        /*0040*/ 	.byte	0x04, 0x29
        /*0042*/ 	.short	(.L_29 - .L_28)


	//   ....[0]....
.L_28:
        /*0044*/ 	.word	0xffffffff


	//   ....[1]....
        /*0048*/ 	.word	0xffffffff


	//   ....[2]....
        /*004c*/ 	.word	0xffffffff


	//   ....[3]....
        /*0050*/ 	.word	0xffffffff


	//   ....[4]....
        /*0054*/ 	.word	0xffffffff


	//   ....[5]....
        /*0058*/ 	.word	0xffffffff


	//----- nvinfo : EIATTR_COOP_GROUP_INSTR_OFFSETS
	.align		4
.L_29:
        /*005c*/ 	.byte	0x04, 0x28
        /*005e*/ 	.short	(.L_31 - .L_30)


	//   ....[0]....
.L_30:
        /*0060*/ 	.word	0x00000060


	//   ....[1]....
        /*0064*/ 	.word	0x00000070


	//   ....[2]....
        /*0068*/ 	.word	0x00000130


	//   ....[3]....
        /*006c*/ 	.word	0x00000720


	//   ....[4]....
        /*0070*/ 	.word	0x00000c50


	//   ....[5]....
        /*0074*/ 	.word	0x000018d0


	//----- nvinfo : EIATTR_REG_RECONFIG
	.align		4
.L_31:
        /*0078*/ 	.byte	0x01, 0x54
	.zero		2


	//----- nvinfo : EIATTR_SYSCALL_OFFSETS
	.align		4
        /*007c*/ 	.byte	0x04, 0x46
        /*007e*/ 	.short	(.L_33 - .L_32)


	//   ....[0]....
.L_32:
        /*0080*/ 	.word	0x00001ac0


	//----- nvinfo : EIATTR_MBARRIER_INSTR_OFFSETS
	.align		4
.L_33:
        /*0084*/ 	.byte	0x04, 0x39
        /*0086*/ 	.short	(.L_35 - .L_34)


	//   ....[0]....
.L_34:
        /*0088*/ 	.word	0x00000250
        /*008c*/ 	.word	0x000000ff
        /*0090*/ 	.word	0x00000000
        /*0094*/ 	.short	0x0100
        /*0096*/ 	.byte	0x08
	.zero		1


	//   ....[1]....
        /*0098*/ 	.word	0x00000260
        /*009c*/ 	.word	0x000000ff
        /*00a0*/ 	.word	0x00000128
        /*00a4*/ 	.short	0x0100
        /*00a6*/ 	.byte	0x08
	.zero		1


	//   ....[2]....
        /*00a8*/ 	.word	0x00000270
        /*00ac*/ 	.word	0x000000ff
        /*00b0*/ 	.word	0x00000008
        /*00b4*/ 	.short	0x0100
        /*00b6*/ 	.byte	0x08
	.zero		1


	//   ....[3]....
        /*00b8*/ 	.word	0x00000280
        /*00bc*/ 	.word	0x000000ff
        /*00c0*/ 	.word	0x00000130
        /*00c4*/ 	.short	0x0100
        /*00c6*/ 	.byte	0x08
	.zero		1


	//   ....[4]....
        /*00c8*/ 	.word	0x00000290
        /*00cc*/ 	.word	0x000000ff
        /*00d0*/ 	.word	0x00000010
        /*00d4*/ 	.short	0x0100
        /*00d6*/ 	.byte	0x08
	.zero		1


	//   ....[5]....
        /*00d8*/ 	.word	0x000002a0
        /*00dc*/ 	.word	0x000000ff
        /*00e0*/ 	.word	0x00000138
        /*00e4*/ 	.short	0x0100
        /*00e6*/ 	.byte	0x08
	.zero		1


	//   ....[6]....
        /*00e8*/ 	.word	0x000002b0
        /*00ec*/ 	.word	0x000000ff
        /*00f0*/ 	.word	0x00000018
        /*00f4*/ 	.short	0x0100
        /*00f6*/ 	.byte	0x08
	.zero		1


	//   ....[7]....
        /*00f8*/ 	.word	0x000002c0
        /*00fc*/ 	.word	0x000000ff
        /*0100*/ 	.word	0x00000140
        /*0104*/ 	.short	0x0100
        /*0106*/ 	.byte	0x08
	.zero		1


	//   ....[8]....
        /*0108*/ 	.word	0x000002d0
        /*010c*/ 	.word	0x000000ff
        /*0110*/ 	.word	0x00000020
        /*0114*/ 	.short	0x0100
        /*0116*/ 	.byte	0x08
	.zero		1


	//   ....[9]....
        /*0118*/ 	.word	0x000002e0
        /*011c*/ 	.word	0x000000ff
        /*0120*/ 	.word	0x00000148
        /*0124*/ 	.short	0x0100
        /*0126*/ 	.byte	0x08
	.zero		1


	//   ....[10]....
        /*0128*/ 	.word	0x000002f0
        /*012c*/ 	.word	0x000000ff
        /*0130*/ 	.word	0x00000028
        /*0134*/ 	.short	0x0100
        /*0136*/ 	.byte	0x08
	.zero		1


	//   ....[11]....
        /*0138*/ 	.word	0x00000300
        /*013c*/ 	.word	0x000000ff
        /*0140*/ 	.word	0x00000150
        /*0144*/ 	.short	0x0100
        /*0146*/ 	.byte	0x08
	.zero		1


	//   ....[12]....
        /*0148*/ 	.word	0x00000310
        /*014c*/ 	.word	0x000000ff
        /*0150*/ 	.word	0x00000030
        /*0154*/ 	.short	0x0100
        /*0156*/ 	.byte	0x08
	.zero		1


	//   ....[13]....
        /*0158*/ 	.word	0x00000320
        /*015c*/ 	.word	0x000000ff
        /*0160*/ 	.word	0x00000158
        /*0164*/ 	.short	0x0100
        /*0166*/ 	.byte	0x08
	.zero		1


	//   ....[14]....
        /*0168*/ 	.word	0x00000330
        /*016c*/ 	.word	0x000000ff
        /*0170*/ 	.word	0x00000038
        /*0174*/ 	.short	0x0100
        /*0176*/ 	.byte	0x08
	.zero		1


	//   ....[15]....
        /*0178*/ 	.word	0x00000340
        /*017c*/ 	.word	0x000000ff
        /*0180*/ 	.word	0x00000160
        /*0184*/ 	.short	0x0100
        /*0186*/ 	.byte	0x08
	.zero		1


	//   ....[16]....
        /*0188*/ 	.word	0x00000350
        /*018c*/ 	.word	0x000000ff
        /*0190*/ 	.word	0x00000040
        /*0194*/ 	.short	0x0100
        /*0196*/ 	.byte	0x08
	.zero		1


	//   ....[17]....
        /*0198*/ 	.word	0x00000360
        /*019c*/ 	.word	0x000000ff
        /*01a0*/ 	.word	0x00000168
        /*01a4*/ 	.short	0x0100
        /*01a6*/ 	.byte	0x08
	.zero		1


	//   ....[18]....
        /*01a8*/ 	.word	0x00000370
        /*01ac*/ 	.word	0x000000ff
        /*01b0*/ 	.word	0x00000048
        /*01b4*/ 	.short	0x0100
        /*01b6*/ 	.byte	0x08
	.zero		1


	//   ....[19]....
        /*01b8*/ 	.word	0x00000380
        /*01bc*/ 	.word	0x000000ff
        /*01c0*/ 	.word	0x00000170
        /*01c4*/ 	.short	0x0100
        /*01c6*/ 	.byte	0x08
	.zero		1


	//   ....[20]....
        /*01c8*/ 	.word	0x00000390
        /*01cc*/ 	.word	0x000000ff
        /*01d0*/ 	.word	0x00000050
        /*01d4*/ 	.short	0x0100
        /*01d6*/ 	.byte	0x08
	.zero		1


	//   ....[21]....
        /*01d8*/ 	.word	0x000003a0
        /*01dc*/ 	.word	0x000000ff
        /*01e0*/ 	.word	0x00000178
        /*01e4*/ 	.short	0x0100
        /*01e6*/ 	.byte	0x08
	.zero		1


	//   ....[22]....
        /*01e8*/ 	.word	0x000003b0
        /*01ec*/ 	.word	0x000000ff
        /*01f0*/ 	.word	0x00000058
        /*01f4*/ 	.short	0x0100
        /*01f6*/ 	.byte	0x08
	.zero		1


	//   ....[23]....
        /*01f8*/ 	.word	0x000003c0
        /*01fc*/ 	.word	0x000000ff
        /*0200*/ 	.word	0x00000180
        /*0204*/ 	.short	0x0100
        /*0206*/ 	.byte	0x08
	.zero		1


	//   ....[24]....
        /*0208*/ 	.word	0x000003d0
        /*020c*/ 	.word	0x000000ff
        /*0210*/ 	.word	0x00000060
        /*0214*/ 	.short	0x0100
        /*0216*/ 	.byte	0x08
	.zero		1


	//   ....[25]....
        /*0218*/ 	.word	0x000003e0
        /*021c*/ 	.word	0x000000ff
        /*0220*/ 	.word	0x00000188
        /*0224*/ 	.short	0x0100
        /*0226*/ 	.byte	0x08
	.zero		1


	//   ....[26]....
        /*0228*/ 	.word	0x000003f0
        /*022c*/ 	.word	0x000000ff
        /*0230*/ 	.word	0x00000068
        /*0234*/ 	.short	0x0100
        /*0236*/ 	.byte	0x08
	.zero		1


	//   ....[27]....
        /*0238*/ 	.word	0x00000400
        /*023c*/ 	.word	0x000000ff
        /*0240*/ 	.word	0x00000190
        /*0244*/ 	.short	0x0100
        /*0246*/ 	.byte	0x08
	.zero		1


	//   ....[28]....
        /*0248*/ 	.word	0x00000410
        /*024c*/ 	.word	0x000000ff
        /*0250*/ 	.word	0x00000070
        /*0254*/ 	.short	0x0100
        /*0256*/ 	.byte	0x08
	.zero		1


	//   ....[29]....
        /*0258*/ 	.word	0x00000420
        /*025c*/ 	.word	0x000000ff
        /*0260*/ 	.word	0x00000198
        /*0264*/ 	.short	0x0100
        /*0266*/ 	.byte	0x08
	.zero		1


	//   ....[30]....
        /*0268*/ 	.word	0x00000430
        /*026c*/ 	.word	0x000000ff
        /*0270*/ 	.word	0x00000078
        /*0274*/ 	.short	0x0100
        /*0276*/ 	.byte	0x08
	.zero		1


	//   ....[31]....
        /*0278*/ 	.word	0x00000440
        /*027c*/ 	.word	0x000000ff
        /*0280*/ 	.word	0x000001a0
        /*0284*/ 	.short	0x0100
        /*0286*/ 	.byte	0x08
	.zero		1


	//   ....[32]....
        /*0288*/ 	.word	0x00000450
        /*028c*/ 	.word	0x000000ff
        /*0290*/ 	.word	0x00000080
        /*0294*/ 	.short	0x0100
        /*0296*/ 	.byte	0x08
	.zero		1


	//   ....[33]....
        /*0298*/ 	.word	0x00000460
        /*029c*/ 	.word	0x000000ff
        /*02a0*/ 	.word	0x000001a8
        /*02a4*/ 	.short	0x0100
        /*02a6*/ 	.byte	0x08
	.zero		1


	//   ....[34]....
        /*02a8*/ 	.word	0x00000470
        /*02ac*/ 	.word	0x000000ff
        /*02b0*/ 	.word	0x00000088
        /*02b4*/ 	.short	0x0100
        /*02b6*/ 	.byte	0x08
	.zero		1


	//   ....[35]....
        /*02b8*/ 	.word	0x00000480
        /*02bc*/ 	.word	0x000000ff
        /*02c0*/ 	.word	0x000001b0
        /*02c4*/ 	.short	0x0100
        /*02c6*/ 	.byte	0x08
	.zero		1


	//   ....[36]....
        /*02c8*/ 	.word	0x00000490
        /*02cc*/ 	.word	0x000000ff
        /*02d0*/ 	.word	0x00000090
        /*02d4*/ 	.short	0x0100
        /*02d6*/ 	.byte	0x08
	.zero		1


	//   ....[37]....
        /*02d8*/ 	.word	0x000004a0
        /*02dc*/ 	.word	0x000000ff
        /*02e0*/ 	.word	0x000001b8
        /*02e4*/ 	.short	0x0100
        /*02e6*/ 	.byte	0x08
	.zero		1


	//   ....[38]....
        /*02e8*/ 	.word	0x000004b0
        /*02ec*/ 	.word	0x000000ff
        /*02f0*/ 	.word	0x00000098
        /*02f4*/ 	.short	0x0100
        /*02f6*/ 	.byte	0x08
	.zero		1


	//   ....[39]....
        /*02f8*/ 	.word	0x000004c0
        /*02fc*/ 	.word	0x000000ff
        /*0300*/ 	.word	0x000001c0
        /*0304*/ 	.short	0x0100
        /*0306*/ 	.byte	0x08
	.zero		1


	//   ....[40]....
        /*0308*/ 	.word	0x000004d0
        /*030c*/ 	.word	0x000000ff
        /*0310*/ 	.word	0x000000a0
        /*0314*/ 	.short	0x0100
        /*0316*/ 	.byte	0x08
	.zero		1


	//   ....[41]....
        /*0318*/ 	.word	0x000004e0
        /*031c*/ 	.word	0x000000ff
        /*0320*/ 	.word	0x000001c8
        /*0324*/ 	.short	0x0100
        /*0326*/ 	.byte	0x08
	.zero		1


	//   ....[42]....
        /*0328*/ 	.word	0x000004f0
        /*032c*/ 	.word	0x000000ff
        /*0330*/ 	.word	0x000000a8
        /*0334*/ 	.short	0x0100
        /*0336*/ 	.byte	0x08
	.zero		1


	//   ....[43]....
        /*0338*/ 	.word	0x00000500
        /*033c*/ 	.word	0x000000ff
        /*0340*/ 	.word	0x000001d0
        /*0344*/ 	.short	0x0100
        /*0346*/ 	.byte	0x08
	.zero		1


	//   ....[44]....
        /*0348*/ 	.word	0x00000510
        /*034c*/ 	.word	0x000000ff
        /*0350*/ 	.word	0x000000b0
        /*0354*/ 	.short	0x0100
        /*0356*/ 	.byte	0x08
	.zero		1


	//   ....[45]....
        /*0358*/ 	.word	0x00000520
        /*035c*/ 	.word	0x000000ff
        /*0360*/ 	.word	0x000001d8
        /*0364*/ 	.short	0x0100
        /*0366*/ 	.byte	0x08
	.zero		1


	//   ....[46]....
        /*0368*/ 	.word	0x00000530
        /*036c*/ 	.word	0x000000ff
        /*0370*/ 	.word	0x000000b8
        /*0374*/ 	.short	0x0100
        /*0376*/ 	.byte	0x08
	.zero		1


	//   ....[47]....
        /*0378*/ 	.word	0x00000540
        /*037c*/ 	.word	0x000000ff
        /*0380*/ 	.word	0x000001e0
        /*0384*/ 	.short	0x0100
        /*0386*/ 	.byte	0x08
	.zero		1


	//   ....[48]....
        /*0388*/ 	.word	0x00000550
        /*038c*/ 	.word	0x000000ff
        /*0390*/ 	.word	0x000000c0
        /*0394*/ 	.short	0x0100
        /*0396*/ 	.byte	0x08
	.zero		1


	//   ....[49]....
        /*0398*/ 	.word	0x00000560
        /*039c*/ 	.word	0x000000ff
        /*03a0*/ 	.word	0x000001e8
        /*03a4*/ 	.short	0x0100
        /*03a6*/ 	.byte	0x08
	.zero		1


	//   ....[50]....
        /*03a8*/ 	.word	0x00000570
        /*03ac*/ 	.word	0x000000ff
        /*03b0*/ 	.word	0x000000c8
        /*03b4*/ 	.short	0x0100
        /*03b6*/ 	.byte	0x08
	.zero		1


	//   ....[51]....
        /*03b8*/ 	.word	0x00000580
        /*03bc*/ 	.word	0x000000ff
        /*03c0*/ 	.word	0x000001f0
        /*03c4*/ 	.short	0x0100
        /*03c6*/ 	.byte	0x08
	.zero		1


	//   ....[52]....
        /*03c8*/ 	.word	0x00000590
        /*03cc*/ 	.word	0x000000ff
        /*03d0*/ 	.word	0x000000d0
        /*03d4*/ 	.short	0x0100
        /*03d6*/ 	.byte	0x08
	.zero		1


	//   ....[53]....
        /*03d8*/ 	.word	0x000005a0
        /*03dc*/ 	.word	0x000000ff
        /*03e0*/ 	.word	0x000001f8
        /*03e4*/ 	.short	0x0100
        /*03e6*/ 	.byte	0x08
	.zero		1


	//   ....[54]....
        /*03e8*/ 	.word	0x000005b0
        /*03ec*/ 	.word	0x000000ff
        /*03f0*/ 	.word	0x000000d8
        /*03f4*/ 	.short	0x0100
        /*03f6*/ 	.byte	0x08
	.zero		1


	//   ....[55]....
        /*03f8*/ 	.word	0x000005c0
        /*03fc*/ 	.word	0x000000ff
        /*0400*/ 	.word	0x00000200
        /*0404*/ 	.short	0x0100
        /*0406*/ 	.byte	0x08
	.zero		1


	//   ....[56]....
        /*0408*/ 	.word	0x000005d0
        /*040c*/ 	.word	0x000000ff
        /*0410*/ 	.word	0x000000e0
        /*0414*/ 	.short	0x0100
        /*0416*/ 	.byte	0x08
	.zero		1


	//   ....[57]....
        /*0418*/ 	.word	0x000005e0
        /*041c*/ 	.word	0x000000ff
        /*0420*/ 	.word	0x00000208
        /*0424*/ 	.short	0x0100
        /*0426*/ 	.byte	0x08
	.zero		1


	//   ....[58]....
        /*0428*/ 	.word	0x000005f0
        /*042c*/ 	.word	0x000000ff
        /*0430*/ 	.word	0x000000e8
        /*0434*/ 	.short	0x0100
        /*0436*/ 	.byte	0x08
	.zero		1


	//   ....[59]....
        /*0438*/ 	.word	0x00000600
        /*043c*/ 	.word	0x000000ff
        /*0440*/ 	.word	0x00000210
        /*0444*/ 	.short	0x0100
        /*0446*/ 	.byte	0x08
	.zero		1


	//   ....[60]....
        /*0448*/ 	.word	0x00000610
        /*044c*/ 	.word	0x000000ff
        /*0450*/ 	.word	0x000000f0
        /*0454*/ 	.short	0x0100
        /*0456*/ 	.byte	0x08
	.zero		1


	//   ....[61]....
        /*0458*/ 	.word	0x00000620
        /*045c*/ 	.word	0x000000ff
        /*0460*/ 	.word	0x00000218
        /*0464*/ 	.short	0x0100
        /*0466*/ 	.byte	0x08
	.zero		1


	//   ....[62]....
        /*0468*/ 	.word	0x00000630
        /*046c*/ 	.word	0x000000ff
        /*0470*/ 	.word	0x000000f8
        /*0474*/ 	.short	0x0100
        /*0476*/ 	.byte	0x08
	.zero		1


	//   ....[63]....
        /*0478*/ 	.word	0x00000640
        /*047c*/ 	.word	0x000000ff
        /*0480*/ 	.word	0x00000220
        /*0484*/ 	.short	0x0100
        /*0486*/ 	.byte	0x08
	.zero		1


	//   ....[64]....
        /*0488*/ 	.word	0x00000650
        /*048c*/ 	.word	0x000000ff
        /*0490*/ 	.word	0x00000100
        /*0494*/ 	.short	0x0100
        /*0496*/ 	.byte	0x08
	.zero		1


	//   ....[65]....
        /*0498*/ 	.word	0x00000660
        /*049c*/ 	.word	0x000000ff
        /*04a0*/ 	.word	0x00000228
        /*04a4*/ 	.short	0x0100
        /*04a6*/ 	.byte	0x08
	.zero		1


	//   ....[66]....
        /*04a8*/ 	.word	0x00000670
        /*04ac*/ 	.word	0x000000ff
        /*04b0*/ 	.word	0x00000108
        /*04b4*/ 	.short	0x0100
        /*04b6*/ 	.byte	0x08
	.zero		1


	//   ....[67]....
        /*04b8*/ 	.word	0x00000680
        /*04bc*/ 	.word	0x000000ff
        /*04c0*/ 	.word	0x00000230
        /*04c4*/ 	.short	0x0100
        /*04c6*/ 	.byte	0x08
	.zero		1


	//   ....[68]....
        /*04c8*/ 	.word	0x00000690
        /*04cc*/ 	.word	0x000000ff
        /*04d0*/ 	.word	0x00000110
        /*04d4*/ 	.short	0x0100
        /*04d6*/ 	.byte	0x08
	.zero		1


	//   ....[69]....
        /*04d8*/ 	.word	0x000006a0
        /*04dc*/ 	.word	0x000000ff
        /*04e0*/ 	.word	0x00000238
        /*04e4*/ 	.short	0x0100
        /*04e6*/ 	.byte	0x08
	.zero		1


	//   ....[70]....
        /*04e8*/ 	.word	0x000006b0
        /*04ec*/ 	.word	0x000000ff
        /*04f0*/ 	.word	0x00000118
        /*04f4*/ 	.short	0x0100
        /*04f6*/ 	.byte	0x08
	.zero		1


	//   ....[71]....
        /*04f8*/ 	.word	0x000006c0
        /*04fc*/ 	.word	0x000000ff
        /*0500*/ 	.word	0x00000240
        /*0504*/ 	.short	0x0100
        /*0506*/ 	.byte	0x08
	.zero		1


	//   ....[72]....
        /*0508*/ 	.word	0x000006d0
        /*050c*/ 	.word	0x000000ff
        /*0510*/ 	.word	0x00000120
        /*0514*/ 	.short	0x0100
        /*0516*/ 	.byte	0x08
	.zero		1


	//   ....[73]....
        /*0518*/ 	.word	0x000006e0
        /*051c*/ 	.word	0x000000ff
        /*0520*/ 	.word	0x00000248
        /*0524*/ 	.short	0x0100
        /*0526*/ 	.byte	0x08
	.zero		1


	//   ....[74]....
        /*0528*/ 	.word	0x00000b30
        /*052c*/ 	.word	0x000000ff
        /*0530*/ 	.word	0x00000260
        /*0534*/ 	.short	0x0100
        /*0536*/ 	.byte	0x06
	.zero		1


	//   ....[75]....
        /*0538*/ 	.word	0x00000bd0
        /*053c*/ 	.word	0x000000ff
        /*0540*/ 	.word	0x00000268
        /*0544*/ 	.short	0x0100
        /*0546*/ 	.byte	0x06
	.zero		1


	//   ....[76]....
        /*0548*/ 	.word	0x00001b40
        /*054c*/ 	.word	0x00000003
        /*0550*/ 	.word	0x00000000
        /*0554*/ 	.short	0x010a
        /*0556*/ 	.byte	0x3f
	.zero		1


	//   ....[77]....
        /*0558*/ 	.word	0x00001ba0
        /*055c*/ 	.word	0x00000003
        /*0560*/ 	.word	0x00000000
        /*0564*/ 	.short	0x010a
        /*0566*/ 	.byte	0x3f
	.zero		1


	//   ....[78]....
        /*0568*/ 	.word	0x00001d80
        /*056c*/ 	.word	0x000000ff
        /*0570*/ 	.word	0x00000000
        /*0574*/ 	.short	0x010a
        /*0576*/ 	.byte	0x04
	.zero		1


	//   ....[79]....
        /*0578*/ 	.word	0x00001dc0
        /*057c*/ 	.word	0x000000ff
        /*0580*/ 	.word	0x00000000
        /*0584*/ 	.short	0x010a
        /*0586*/ 	.byte	0x04
	.zero		1


	//   ....[80]....
        /*0588*/ 	.word	0x00001eb0
        /*058c*/ 	.word	0x00000004
        /*0590*/ 	.word	0x00000000
        /*0594*/ 	.short	0x0101
        /*0596*/ 	.byte	0x3f
	.zero		1


	//   ....[81]....
        /*0598*/ 	.word	0x00002100
        /*059c*/ 	.word	0x00000000
        /*05a0*/ 	.word	0x00000000
        /*05a4*/ 	.short	0x0101
        /*05a6*/ 	.byte	0x3f
	.zero		1


	//   ....[82]....
        /*05a8*/ 	.word	0x00005470
        /*05ac*/ 	.word	0x00000017
        /*05b0*/ 	.word	0x00000128
        /*05b4*/ 	.short	0x010a
        /*05b6*/ 	.byte	0x3f
	.zero		1


	//   ....[83]....
        /*05b8*/ 	.word	0x00005860
        /*05bc*/ 	.word	0x00000006
        /*05c0*/ 	.word	0x00000268
        /*05c4*/ 	.short	0x0101
        /*05c6*/ 	.byte	0x3f
	.zero		1


	//   ....[84]....
        /*05c8*/ 	.word	0x00005f60
        /*05cc*/ 	.word	0x00000007
        /*05d0*/ 	.word	0x00000000
        /*05d4*/ 	.short	0x010a
        /*05d6*/ 	.byte	0x3f
	.zero		1


	//   ....[85]....
        /*05d8*/ 	.word	0x00005fe0
        /*05dc*/ 	.word	0x00000006
        /*05e0*/ 	.word	0x00000000
        /*05e4*/ 	.short	0x010a
        /*05e6*/ 	.byte	0x3f
	.zero		1


	//   ....[86]....
        /*05e8*/ 	.word	0x00006070
        /*05ec*/ 	.word	0x00000007
        /*05f0*/ 	.word	0x00000000
        /*05f4*/ 	.short	0x010a
        /*05f6*/ 	.byte	0x3f
	.zero		1


	//   ....[87]....
        /*05f8*/ 	.word	0x00006100
        /*05fc*/ 	.word	0x00000006
        /*0600*/ 	.word	0x00000000
        /*0604*/ 	.short	0x010a
        /*0606*/ 	.byte	0x3f
	.zero		1


	//   ....[88]....
        /*0608*/ 	.word	0x00006190
        /*060c*/ 	.word	0x00000007
        /*0610*/ 	.word	0x00000000
        /*0614*/ 	.short	0x010a
        /*0616*/ 	.byte	0x3f
	.zero		1


	//   ....[89]....
        /*0618*/ 	.word	0x00006220
        /*061c*/ 	.word	0x00000006
        /*0620*/ 	.word	0x00000000
        /*0624*/ 	.short	0x010a
        /*0626*/ 	.byte	0x3f
	.zero		1


	//   ....[90]....
        /*0628*/ 	.word	0x000062b0
        /*062c*/ 	.word	0x00000007
        /*0630*/ 	.word	0x00000000
        /*0634*/ 	.short	0x010a
        /*0636*/ 	.byte	0x3f
	.zero		1


	//   ....[91]....
        /*0638*/ 	.word	0x00006340
        /*063c*/ 	.word	0x00000006
        /*0640*/ 	.word	0x00000000
        /*0644*/ 	.short	0x010a
        /*0646*/ 	.byte	0x3f
	.zero		1


	//   ....[92]....
        /*0648*/ 	.word	0x000063d0
        /*064c*/ 	.word	0x00000007
        /*0650*/ 	.word	0x00000000
        /*0654*/ 	.short	0x010a
        /*0656*/ 	.byte	0x3f
	.zero		1


	//   ....[93]....
        /*0658*/ 	.word	0x00006460
        /*065c*/ 	.word	0x00000006
        /*0660*/ 	.word	0x00000000
        /*0664*/ 	.short	0x010a
        /*0666*/ 	.byte	0x3f
	.zero		1


	//   ....[94]....
        /*0668*/ 	.word	0x000064f0
        /*066c*/ 	.word	0x00000007
        /*0670*/ 	.word	0x00000000
        /*0674*/ 	.short	0x010a
        /*0676*/ 	.byte	0x3f
	.zero		1


	//   ....[95]....
        /*0678*/ 	.word	0x00006580
        /*067c*/ 	.word	0x00000006
        /*0680*/ 	.word	0x00000000
        /*0684*/ 	.short	0x010a
        /*0686*/ 	.byte	0x3f
	.zero		1


	//   ....[96]....
        /*0688*/ 	.word	0x00006610
        /*068c*/ 	.word	0x00000007
        /*0690*/ 	.word	0x00000000
        /*0694*/ 	.short	0x010a
        /*0696*/ 	.byte	0x3f
	.zero		1


	//   ....[97]....
        /*0698*/ 	.word	0x000066a0
        /*069c*/ 	.word	0x00000006
        /*06a0*/ 	.word	0x00000000
        /*06a4*/ 	.short	0x010a
        /*06a6*/ 	.byte	0x3f
	.zero		1


	//   ....[98]....
        /*06a8*/ 	.word	0x00006730
        /*06ac*/ 	.word	0x00000007
        /*06b0*/ 	.word	0x00000000
        /*06b4*/ 	.short	0x010a
        /*06b6*/ 	.byte	0x3f
	.zero		1


	//   ....[99]....
        /*06b8*/ 	.word	0x000067c0
        /*06bc*/ 	.word	0x00000006
        /*06c0*/ 	.word	0x00000000
        /*06c4*/ 	.short	0x010a
        /*06c6*/ 	.byte	0x3f
	.zero		1


	//   ....[100]....
        /*06c8*/ 	.word	0x00006850
        /*06cc*/ 	.word	0x00000007
        /*06d0*/ 	.word	0x00000000
        /*06d4*/ 	.short	0x010a
        /*06d6*/ 	.byte	0x3f
	.zero		1


	//   ....[101]....
        /*06d8*/ 	.word	0x000068e0
        /*06dc*/ 	.word	0x00000006
        /*06e0*/ 	.word	0x00000000
        /*06e4*/ 	.short	0x010a
        /*06e6*/ 	.byte	0x3f
	.zero		1


	//   ....[102]....
        /*06e8*/ 	.word	0x00006970
        /*06ec*/ 	.word	0x00000007
        /*06f0*/ 	.word	0x00000000
        /*06f4*/ 	.short	0x010a
        /*06f6*/ 	.byte	0x3f
	.zero		1


	//   ....[103]....
        /*06f8*/ 	.word	0x00006a00
        /*06fc*/ 	.word	0x00000006
        /*0700*/ 	.word	0x00000000
        /*0704*/ 	.short	0x010a
        /*0706*/ 	.byte	0x3f
	.zero		1


	//   ....[104]....
        /*0708*/ 	.word	0x00006a90
        /*070c*/ 	.word	0x00000007
        /*0710*/ 	.word	0x00000000
        /*0714*/ 	.short	0x010a
        /*0716*/ 	.byte	0x3f
	.zero		1


	//   ....[105]....
        /*0718*/ 	.word	0x00006b20
        /*071c*/ 	.word	0x00000006
        /*0720*/ 	.word	0x00000000
        /*0724*/ 	.short	0x010a
        /*0726*/ 	.byte	0x3f
	.zero		1


	//   ....[106]....
        /*0728*/ 	.word	0x00006bb0
        /*072c*/ 	.word	0x00000007
        /*0730*/ 	.word	0x00000000
        /*0734*/ 	.short	0x010a
        /*0736*/ 	.byte	0x3f
	.zero		1


	//   ....[107]....
        /*0738*/ 	.word	0x00006c40
        /*073c*/ 	.word	0x00000006
        /*0740*/ 	.word	0x00000000
        /*0744*/ 	.short	0x010a
        /*0746*/ 	.byte	0x3f
	.zero		1


	//   ....[108]....
        /*0748*/ 	.word	0x00006cd0
        /*074c*/ 	.word	0x00000007
        /*0750*/ 	.word	0x00000000
        /*0754*/ 	.short	0x010a
        /*0756*/ 	.byte	0x3f
	.zero		1


	//   ....[109]....
        /*0758*/ 	.word	0x00006d60
        /*075c*/ 	.word	0x00000006
        /*0760*/ 	.word	0x00000000
        /*0764*/ 	.short	0x010a
        /*0766*/ 	.byte	0x3f
	.zero		1


	//   ....[110]....
        /*0768*/ 	.word	0x00006df0
        /*076c*/ 	.word	0x00000007
        /*0770*/ 	.word	0x00000000
        /*0774*/ 	.short	0x010a
        /*0776*/ 	.byte	0x3f
	.zero		1


	//   ....[111]....
        /*0778*/ 	.word	0x00006e80
        /*077c*/ 	.word	0x00000006
        /*0780*/ 	.word	0x00000000
        /*0784*/ 	.short	0x010a
        /*0786*/ 	.byte	0x3f
	.zero		1


	//   ....[112]....
        /*0788*/ 	.word	0x00006f10
        /*078c*/ 	.word	0x00000007
        /*0790*/ 	.word	0x00000000
        /*0794*/ 	.short	0x010a
        /*0796*/ 	.byte	0x3f
	.zero		1


	//   ....[113]....
        /*0798*/ 	.word	0x00006fa0
        /*079c*/ 	.word	0x00000006
        /*07a0*/ 	.word	0x00000000
        /*07a4*/ 	.short	0x010a
        /*07a6*/ 	.byte	0x3f
	.zero		1


	//   ....[114]....
        /*07a8*/ 	.word	0x00007030
        /*07ac*/ 	.word	0x00000007
        /*07b0*/ 	.word	0x00000000
        /*07b4*/ 	.short	0x010a
        /*07b6*/ 	.byte	0x3f
	.zero		1


	//   ....[115]....
        /*07b8*/ 	.word	0x000070c0
        /*07bc*/ 	.word	0x00000006
        /*07c0*/ 	.word	0x00000000
        /*07c4*/ 	.short	0x010a
        /*07c6*/ 	.byte	0x3f
	.zero		1


	//   ....[116]....
        /*07c8*/ 	.word	0x00007150
        /*07cc*/ 	.word	0x00000007
        /*07d0*/ 	.word	0x00000000
        /*07d4*/ 	.short	0x010a
        /*07d6*/ 	.byte	0x3f
	.zero		1


	//   ....[117]....
        /*07d8*/ 	.word	0x000071e0
        /*07dc*/ 	.word	0x00000006
        /*07e0*/ 	.word	0x00000000
        /*07e4*/ 	.short	0x010a
        /*07e6*/ 	.byte	0x3f
	.zero		1


	//   ....[118]....
        /*07e8*/ 	.word	0x00007270
        /*07ec*/ 	.word	0x00000007
        /*07f0*/ 	.word	0x00000000
        /*07f4*/ 	.short	0x010a
        /*07f6*/ 	.byte	0x3f
	.zero		1


	//   ....[119]....
        /*07f8*/ 	.word	0x00007300
        /*07fc*/ 	.word	0x00000006
        /*0800*/ 	.word	0x00000000
        /*0804*/ 	.short	0x010a
        /*0806*/ 	.byte	0x3f
	.zero		1


	//   ....[120]....
        /*0808*/ 	.word	0x00007390
        /*080c*/ 	.word	0x00000005
        /*0810*/ 	.word	0x00000000
        /*0814*/ 	.short	0x010a
        /*0816*/ 	.byte	0x3f
	.zero		1


	//   ....[121]....
        /*0818*/ 	.word	0x000073f0
        /*081c*/ 	.word	0x00000003
        /*0820*/ 	.word	0x00000000
        /*0824*/ 	.short	0x010a
        /*0826*/ 	.byte	0x3f
	.zero		1


	//   ....[122]....
        /*0828*/ 	.word	0x00007450
        /*082c*/ 	.word	0x00000005
        /*0830*/ 	.word	0x00000000
        /*0834*/ 	.short	0x010a
        /*0836*/ 	.byte	0x3f
	.zero		1


	//   ....[123]....
        /*0838*/ 	.word	0x00007520
        /*083c*/ 	.word	0x00000017
        /*0840*/ 	.word	0x00000128
        /*0844*/ 	.short	0x010a
        /*0846*/ 	.byte	0x3f
	.zero		1


	//   ....[124]....
        /*0848*/ 	.word	0x000075f0
        /*084c*/ 	.word	0x00000007
        /*0850*/ 	.word	0x00000000
        /*0854*/ 	.short	0x010a
        /*0856*/ 	.byte	0x3f
	.zero		1


	//   ....[125]....
        /*0858*/ 	.word	0x00007640
        /*085c*/ 	.word	0x00000006
        /*0860*/ 	.word	0x00000000
        /*0864*/ 	.short	0x010a
        /*0866*/ 	.byte	0x3f
	.zero		1


	//   ....[126]....
        /*0868*/ 	.word	0x00007690
        /*086c*/ 	.word	0x00000007
        /*0870*/ 	.word	0x00000000
        /*0874*/ 	.short	0x010a
        /*0876*/ 	.byte	0x3f
	.zero		1


	//   ....[127]....
        /*0878*/ 	.word	0x000076e0
        /*087c*/ 	.word	0x00000006
        /*0880*/ 	.word	0x00000000
        /*0884*/ 	.short	0x010a
        /*0886*/ 	.byte	0x3f
	.zero		1


	//   ....[128]....
        /*0888*/ 	.word	0x00007730
        /*088c*/ 	.word	0x00000007
        /*0890*/ 	.word	0x00000000
        /*0894*/ 	.short	0x010a
        /*0896*/ 	.byte	0x3f
	.zero		1


	//   ....[129]....
        /*0898*/ 	.word	0x00007780
        /*089c*/ 	.word	0x00000006
        /*08a0*/ 	.word	0x00000000
        /*08a4*/ 	.short	0x010a
        /*08a6*/ 	.byte	0x3f
	.zero		1


	//   ....[130]....
        /*08a8*/ 	.word	0x000077d0
        /*08ac*/ 	.word	0x00000007
        /*08b0*/ 	.word	0x00000000
        /*08b4*/ 	.short	0x010a
        /*08b6*/ 	.byte	0x3f
	.zero		1


	//   ....[131]....
        /*08b8*/ 	.word	0x00007820
        /*08bc*/ 	.word	0x00000006
        /*08c0*/ 	.word	0x00000000
        /*08c4*/ 	.short	0x010a
        /*08c6*/ 	.byte	0x3f
	.zero		1


	//   ....[132]....
        /*08c8*/ 	.word	0x00007870
        /*08cc*/ 	.word	0x00000007
        /*08d0*/ 	.word	0x00000000
        /*08d4*/ 	.short	0x010a
        /*08d6*/ 	.byte	0x3f
	.zero		1


	//   ....[133]....
        /*08d8*/ 	.word	0x000078c0
        /*08dc*/ 	.word	0x00000006
        /*08e0*/ 	.word	0x00000000
        /*08e4*/ 	.short	0x010a
        /*08e6*/ 	.byte	0x3f
	.zero		1


	//   ....[134]....
        /*08e8*/ 	.word	0x00007910
        /*08ec*/ 	.word	0x00000007
        /*08f0*/ 	.word	0x00000000
        /*08f4*/ 	.short	0x010a
        /*08f6*/ 	.byte	0x3f
	.zero		1


	//   ....[135]....
        /*08f8*/ 	.word	0x00007960
        /*08fc*/ 	.word	0x00000006
        /*0900*/ 	.word	0x00000000
        /*0904*/ 	.short	0x010a
        /*0906*/ 	.byte	0x3f
	.zero		1


	//   ....[136]....
        /*0908*/ 	.word	0x000079b0
        /*090c*/ 	.word	0x00000007
        /*0910*/ 	.word	0x00000000
        /*0914*/ 	.short	0x010a
        /*0916*/ 	.byte	0x3f
	.zero		1


	//   ....[137]....
        /*0918*/ 	.word	0x00007a00
        /*091c*/ 	.word	0x00000006
        /*0920*/ 	.word	0x00000000
        /*0924*/ 	.short	0x010a
        /*0926*/ 	.byte	0x3f
	.zero		1


	//   ....[138]....
        /*0928*/ 	.word	0x00007a50
        /*092c*/ 	.word	0x00000007
        /*0930*/ 	.word	0x00000000
        /*0934*/ 	.short	0x010a
        /*0936*/ 	.byte	0x3f
	.zero		1


	//   ....[139]....
        /*0938*/ 	.word	0x00007aa0
        /*093c*/ 	.word	0x00000006
        /*0940*/ 	.word	0x00000000
        /*0944*/ 	.short	0x010a
        /*0946*/ 	.byte	0x3f
	.zero		1


	//   ....[140]....
        /*0948*/ 	.word	0x00007af0
        /*094c*/ 	.word	0x00000007
        /*0950*/ 	.word	0x00000000
        /*0954*/ 	.short	0x010a
        /*0956*/ 	.byte	0x3f
	.zero		1


	//   ....[141]....
        /*0958*/ 	.word	0x00007b40
        /*095c*/ 	.word	0x00000006
        /*0960*/ 	.word	0x00000000
        /*0964*/ 	.short	0x010a
        /*0966*/ 	.byte	0x3f
	.zero		1


	//   ....[142]....
        /*0968*/ 	.word	0x00007b90
        /*096c*/ 	.word	0x00000007
        /*0970*/ 	.word	0x00000000
        /*0974*/ 	.short	0x010a
        /*0976*/ 	.byte	0x3f
	.zero		1


	//   ....[143]....
        /*0978*/ 	.word	0x00007be0
        /*097c*/ 	.word	0x00000006
        /*0980*/ 	.word	0x00000000
        /*0984*/ 	.short	0x010a
        /*0986*/ 	.byte	0x3f
	.zero		1


	//   ....[144]....
        /*0988*/ 	.word	0x00007c30
        /*098c*/ 	.word	0x00000007
        /*0990*/ 	.word	0x00000000
        /*0994*/ 	.short	0x010a
        /*0996*/ 	.byte	0x3f
	.zero		1


	//   ....[145]....
        /*0998*/ 	.word	0x00007c80
        /*099c*/ 	.word	0x00000006
        /*09a0*/ 	.word	0x00000000
        /*09a4*/ 	.short	0x010a
        /*09a6*/ 	.byte	0x3f
	.zero		1


	//   ....[146]....
        /*09a8*/ 	.word	0x00007cd0
        /*09ac*/ 	.word	0x00000007
        /*09b0*/ 	.word	0x00000000
        /*09b4*/ 	.short	0x010a
        /*09b6*/ 	.byte	0x3f
	.zero		1


	//   ....[147]....
        /*09b8*/ 	.word	0x00007d20
        /*09bc*/ 	.word	0x00000006
        /*09c0*/ 	.word	0x00000000
        /*09c4*/ 	.short	0x010a
        /*09c6*/ 	.byte	0x3f
	.zero		1


	//   ....[148]....
        /*09c8*/ 	.word	0x00007d70
        /*09cc*/ 	.word	0x00000007
        /*09d0*/ 	.word	0x00000000
        /*09d4*/ 	.short	0x010a
        /*09d6*/ 	.byte	0x3f
	.zero		1


	//   ....[149]....
        /*09d8*/ 	.word	0x00007dc0
        /*09dc*/ 	.word	0x00000006
        /*09e0*/ 	.word	0x00000000
        /*09e4*/ 	.short	0x010a
        /*09e6*/ 	.byte	0x3f
	.zero		1


	//   ....[150]....
        /*09e8*/ 	.word	0x00007e10
        /*09ec*/ 	.word	0x00000007
        /*09f0*/ 	.word	0x00000000
        /*09f4*/ 	.short	0x010a
        /*09f6*/ 	.byte	0x3f
	.zero		1


	//   ....[151]....
        /*09f8*/ 	.word	0x00007e60
        /*09fc*/ 	.word	0x00000006
        /*0a00*/ 	.word	0x00000000
        /*0a04*/ 	.short	0x010a
        /*0a06*/ 	.byte	0x3f
	.zero		1


	//   ....[152]....
        /*0a08*/ 	.word	0x00007eb0
        /*0a0c*/ 	.word	0x00000007
        /*0a10*/ 	.word	0x00000000
        /*0a14*/ 	.short	0x010a
        /*0a16*/ 	.byte	0x3f
	.zero		1


	//   ....[153]....
        /*0a18*/ 	.word	0x00007f00
        /*0a1c*/ 	.word	0x00000006
        /*0a20*/ 	.word	0x00000000
        /*0a24*/ 	.short	0x010a
        /*0a26*/ 	.byte	0x3f
	.zero		1


	//   ....[154]....
        /*0a28*/ 	.word	0x00007f50
        /*0a2c*/ 	.word	0x00000007
        /*0a30*/ 	.word	0x00000000
        /*0a34*/ 	.short	0x010a
        /*0a36*/ 	.byte	0x3f
	.zero		1


	//   ....[155]....
        /*0a38*/ 	.word	0x00007fa0
        /*0a3c*/ 	.word	0x00000006
        /*0a40*/ 	.word	0x00000000
        /*0a44*/ 	.short	0x010a
        /*0a46*/ 	.byte	0x3f
	.zero		1


	//   ....[156]....
        /*0a48*/ 	.word	0x00007ff0
        /*0a4c*/ 	.word	0x00000007
        /*0a50*/ 	.word	0x00000000
        /*0a54*/ 	.short	0x010a
        /*0a56*/ 	.byte	0x3f
	.zero		1


	//   ....[157]....
        /*0a58*/ 	.word	0x00008040
        /*0a5c*/ 	.word	0x00000006
        /*0a60*/ 	.word	0x00000000
        /*0a64*/ 	.short	0x010a
        /*0a66*/ 	.byte	0x3f
	.zero		1


	//   ....[158]....
        /*0a68*/ 	.word	0x00008090
        /*0a6c*/ 	.word	0x00000007
        /*0a70*/ 	.word	0x00000000
        /*0a74*/ 	.short	0x010a
        /*0a76*/ 	.byte	0x3f
	.zero		1


	//   ....[159]....
        /*0a78*/ 	.word	0x000080e0
        /*0a7c*/ 	.word	0x00000006
        /*0a80*/ 	.word	0x00000000
        /*0a84*/ 	.short	0x010a
        /*0a86*/ 	.byte	0x3f
	.zero		1


	//----- nvinfo : EIATTR_NUM_MBARRIERS
	.align		4
.L_35:
        /*0a88*/ 	.byte	0x03, 0x38
        /*0a8a*/ 	.short	0x004c


	//----- nvinfo : EIATTR_EXIT_INSTR_OFFSETS
	.align		4
        /*0a8c*/ 	.byte	0x04, 0x1c
        /*0a8e*/ 	.short	(.L_37 - .L_36)


	//   ....[0]....
.L_36:
        /*0a90*/ 	.word	0x00000e20


	//   ....[1]....
        /*0a94*/ 	.word	0x00001630


	//   ....[2]....
        /*0a98*/ 	.word	0x00004bf0


	//   ....[3]....
        /*0a9c*/ 	.word	0x00005150


	//   ....[4]....
        /*0aa0*/ 	.word	0x000073e0


	//----- nvinfo : EIATTR_MAX_THREADS
	.align		4
.L_37:
        /*0aa4*/ 	.byte	0x04, 0x05
        /*0aa6*/ 	.short	(.L_39 - .L_38)
.L_38:
        /*0aa8*/ 	.word	0x00000180
        /*0aac*/ 	.word	0x00000001
        /*0ab0*/ 	.word	0x00000001


	//----- nvinfo : EIATTR_CRS_STACK_SIZE
	.align		4
.L_39:
        /*0ab4*/ 	.byte	0x04, 0x1e
        /*0ab6*/ 	.short	(.L_41 - .L_40)
.L_40:
        /*0ab8*/ 	.word	0x00000000


	//----- nvinfo : EIATTR_CBANK_PARAM_SIZE
	.align		4
.L_41:
        /*0abc*/ 	.byte	0x03, 0x19
        /*0abe*/ 	.short	0x0470


	//----- nvinfo : EIATTR_PARAM_CBANK
	.align		4
        /*0ac0*/ 	.byte	0x04, 0x0a
        /*0ac2*/ 	.short	(.L_43 - .L_42)
	.align		4
.L_42:
        /*0ac4*/ 	.word	index@(.nv.constant0._ZN7cutlass13device_kernelINS_4gemm6kernel13GemmUniversalIN4cute5tupleIJiiiiEEENS1_10collective13CollectiveMmaINS1_34MainloopSm90TmaGmmaWarpSpecializedILi37ENS5_IJNS4_1CILi2EEENSA_ILi1EEESC_EEENS1_35KernelTmaWarpSpecializedCooperativeEEENS5_IJNSA_ILi128EEENSA_ILi64EEENSA_ILi16EEEEEENS_6half_tENS5_IJlSC_lEEESK_SL_NS4_8TiledMMAINS4_8MMA_AtomIJNS4_4SM904GMMA25MMA_64x64x16_F32F16F16_SSILNSP_5MajorE0ELSR_0ELNSP_7ScaleInE1ELSS_1EEEEEENS4_6LayoutISD_NS5_IJSC_NSA_ILi0EEESW_EEEEENS5_IJNS4_10UnderscoreESZ_SZ_EEEEENS4_13SM90_TMA_LOADENS4_14ComposedLayoutINS4_7SwizzleILi1ELi4ELi3EEENS4_18smem_ptr_flag_bitsILi16EEENSV_INS5_IJNSA_ILi8EEESI_EEENS5_IJSI_SC_EEEEEEEvNS4_8identityENS4_23SM90_TMA_LOAD_MULTICASTES1C_vS1D_EENS_8epilogue10collective6detail29Sm90TmaWarpSpecializedAdapterINS1H_15DefaultEpilogueISK_SL_SL_NS1G_6thread17LinearCombinationISK_Li1EffLNS1L_9ScaleType4KindE0ELNS_15FloatRoundStyleE2ESK_EENS1_15EpilogueDefaultEEEEEvvEEEEvNT_6ParamsE)
        /*0ac8*/ 	.short	0x0210
        /*0aca*/ 	.short	0x0470


	//----- nvinfo : EIATTR_SW_WAR
	.align		4
.L_43:
        /*0acc*/ 	.byte	0x04, 0x36
        /*0ace*/ 	.short	(.L_45 - .L_44)
.L_44:
        /*0ad0*/ 	.word	0x00000008
.L_45:


//--------------------- .nv.callgraph             --------------------------
	.section	.nv.callgraph,"",@"SHT_CUDA_CALLGRAPH"
	.align	4
	.sectionentsize	8
	.align		4
        /*0000*/ 	.word	0x00000000
	.align		4
        /*0004*/ 	.word	0xffffffff
	.align		4
        /*0008*/ 	.word	index@(_ZN7cutlass13device_kernelINS_4gemm6kernel13GemmUniversalIN4cute5tupleIJiiiiEEENS1_10collective13CollectiveMmaINS1_34MainloopSm90TmaGmmaWarpSpecializedILi37ENS5_IJNS4_1CILi2EEENSA_ILi1EEESC_EEENS1_35KernelTmaWarpSpecializedCooperativeEEENS5_IJNSA_ILi128EEENSA_ILi64EEENSA_ILi16EEEEEENS_6half_tENS5_IJlSC_lEEESK_SL_NS4_8TiledMMAINS4_8MMA_AtomIJNS4_4SM904GMMA25MMA_64x64x16_F32F16F16_SSILNSP_5MajorE0ELSR_0ELNSP_7ScaleInE1ELSS_1EEEEEENS4_6LayoutISD_NS5_IJSC_NSA_ILi0EEESW_EEEEENS5_IJNS4_10UnderscoreESZ_SZ_EEEEENS4_13SM90_TMA_LOADENS4_14ComposedLayoutINS4_7SwizzleILi1ELi4ELi3EEENS4_18smem_ptr_flag_bitsILi16EEENSV_INS5_IJNSA_ILi8EEESI_EEENS5_IJSI_SC_EEEEEEEvNS4_8identityENS4_23SM90_TMA_LOAD_MULTICASTES1C_vS1D_EENS_8epilogue10collective6detail29Sm90TmaWarpSpecializedAdapterINS1H_15DefaultEpilogueISK_SL_SL_NS1G_6thread17LinearCombinationISK_Li1EffLNS1L_9ScaleType4KindE0ELNS_15FloatRoundStyleE2ESK_EENS1_15EpilogueDefaultEEEEEvvEEEEvNT_6ParamsE)
	.align		4
        /*000c*/ 	.word	index@(__assertfail)
	.align		4
        /*0010*/ 	.word	0x00000000
	.align		4
        /*0014*/ 	.word	0xfffffffe
	.align		4
        /*0018*/ 	.word	0x00000000
	.align		4
        /*001c*/ 	.word	0xfffffffd
	.align		4
        /*0020*/ 	.word	0x00000000
	.align		4
        /*0024*/ 	.word	0xfffffffc


//--------------------- .nv.constant4             --------------------------
	.section	.nv.constant4,"a",@progbits
	.align	8
	.align		8
.nv.constant4:
        /*0000*/ 	.dword	__assertfail
	.align		8
        /*0008*/ 	.dword	__unnamed_1
	.align		8
        /*0010*/ 	.dword	_ZN39_INTERNAL_4140d1d5_4_k_cu_8a7b81d9_65364cuda3std3__45__cpo5beginE
	.align		8
        /*0018*/ 	.dword	_ZN39_INTERNAL_4140d1d5_4_k_cu_8a7b81d9_65364cuda3std3__45__cpo3endE
	.align		8
        /*0020*/ 	.dword	_ZN39_INTERNAL_4140d1d5_4_k_cu_8a7b81d9_65364cuda3std3__45__cpo6cbeginE
	.align		8
        /*0028*/ 	.dword	_ZN39_INTERNAL_4140d1d5_4_k_cu_8a7b81d9_65364cuda3std3__45__cpo4cendE
	.align		8
        /*0030*/ 	.dword	_ZN39_INTERNAL_4140d1d5_4_k_cu_8a7b81d9_65364cuda3std3__441_GLOBAL__N__4140d1d5_4_k_cu_8a7b81d9_65366ignoreE
	.align		8
        /*0038*/ 	.dword	_ZN39_INTERNAL_4140d1d5_4_k_cu_8a7b81d9_65364cuda3std3__419piecewise_constructE
	.align		8
        /*0040*/ 	.dword	_ZN39_INTERNAL_4140d1d5_4_k_cu_8a7b81d9_65364cuda3std3__48in_placeE
	.align		8
        /*0048*/ 	.dword	_ZN39_INTERNAL_4140d1d5_4_k_cu_8a7b81d9_65364cuda3std6ranges3__45__cpo4swapE
	.align		8
        /*0050*/ 	.dword	_ZN39_INTERNAL_4140d1d5_4_k_cu_8a7b81d9_65364cuda3std6ranges3__45__cpo9iter_moveE
	.align		8
        /*0058*/ 	.dword	_ZN39_INTERNAL_4140d1d5_4_k_cu_8a7b81d9_65364cute7productE
	.align		8
        /*0060*/ 	.dword	_ZN39_INTERNAL_4140d1d5_4_k_cu_8a7b81d9_65364cute1_E
	.align		8
        /*0068*/ 	.dword	$str$22
	.align		8
        /*0070*/ 	.dword	$str$23


//--------------------- .text._ZN7cutlass13device_kernelINS_4gemm6kernel13GemmUniversalIN4cute5tupleIJiiiiEEENS1_10collective13CollectiveMmaINS1_34MainloopSm90TmaGmmaWarpSpecializedILi37ENS5_IJNS4_1CILi2EEENSA_ILi1EEESC_EEENS1_35KernelTmaWarpSpecializedCooperativeEEENS5_IJNSA_ILi128EEENSA_ILi64EEENSA_ILi16EEEEEENS_6half_tENS5_IJlSC_lEEESK_SL_NS4_8TiledMMAINS4_8MMA_AtomIJNS4_4SM904GMMA25MMA_64x64x16_F32F16F16_SSILNSP_5MajorE0ELSR_0ELNSP_7ScaleInE1ELSS_1EEEEEENS4_6LayoutISD_NS5_IJSC_NSA_ILi0EEESW_EEEEENS5_IJNS4_10UnderscoreESZ_SZ_EEEEENS4_13SM90_TMA_LOADENS4_14ComposedLayoutINS4_7SwizzleILi1ELi4ELi3EEENS4_18smem_ptr_flag_bitsILi16EEENSV_INS5_IJNSA_ILi8EEESI_EEENS5_IJSI_SC_EEEEEEEvNS4_8identityENS4_23SM90_TMA_LOAD_MULTICASTES1C_vS1D_EENS_8epilogue10collective6detail29Sm90TmaWarpSpecializedAdapterINS1H_15DefaultEpilogueISK_SL_SL_NS1G_6thread17LinearCombinationISK_Li1EffLNS1L_9ScaleType4KindE0ELNS_15FloatRoundStyleE2ESK_EENS1_15EpilogueDefaultEEEEEvvEEEEvNT_6ParamsE --------------------------
	.section	.text._ZN7cutlass13device_kernelINS_4gemm6kernel13GemmUniversalIN4cute5tupleIJiiiiEEENS1_10collective13CollectiveMmaINS1_34MainloopSm90TmaGmmaWarpSpecializedILi37ENS5_IJNS4_1CILi2EEENSA_ILi1EEESC_EEENS1_35KernelTmaWarpSpecializedCooperativeEEENS5_IJNSA_ILi128EEENSA_ILi64EEENSA_ILi16EEEEEENS_6half_tENS5_IJlSC_lEEESK_SL_NS4_8TiledMMAINS4_8MMA_AtomIJNS4_4SM904GMMA25MMA_64x64x16_F32F16F16_SSILNSP_5MajorE0ELSR_0ELNSP_7ScaleInE1ELSS_1EEEEEENS4_6LayoutISD_NS5_IJSC_NSA_ILi0EEESW_EEEEENS5_IJNS4_10UnderscoreESZ_SZ_EEEEENS4_13SM90_TMA_LOADENS4_14ComposedLayoutINS4_7SwizzleILi1ELi4ELi3EEENS4_18smem_ptr_flag_bitsILi16EEENSV_INS5_IJNSA_ILi8EEESI_EEENS5_IJSI_SC_EEEEEEEvNS4_8identityENS4_23SM90_TMA_LOAD_MULTICASTES1C_vS1D_EENS_8epilogue10collective6detail29Sm90TmaWarpSpecializedAdapterINS1H_15DefaultEpilogueISK_SL_SL_NS1G_6thread17LinearCombinationISK_Li1EffLNS1L_9ScaleType4KindE0ELNS_15FloatRoundStyleE2ESK_EENS1_15EpilogueDefaultEEEEEvvEEEEvNT_6ParamsE,"ax",@progbits
	.align	128
.text._ZN7cutlass13device_kernelINS_4gemm6kernel13GemmUniversalIN4cute5tupleIJiiiiEEENS1_10collective13CollectiveMmaINS1_34MainloopSm90TmaGmmaWarpSpecializedILi37ENS5_IJNS4_1CILi2EEENSA_ILi1EEESC_EEENS1_35KernelTmaWarpSpecializedCooperativeEEENS5_IJNSA_ILi128EEENSA_ILi64EEENSA_ILi16EEEEEENS_6half_tENS5_IJlSC_lEEESK_SL_NS4_8TiledMMAINS4_8MMA_AtomIJNS4_4SM904GMMA25MMA_64x64x16_F32F16F16_SSILNSP_5MajorE0ELSR_0ELNSP_7ScaleInE1ELSS_1EEEEEENS4_6LayoutISD_NS5_IJSC_NSA_ILi0EEESW_EEEEENS5_IJNS4_10UnderscoreESZ_SZ_EEEEENS4_13SM90_TMA_LOADENS4_14ComposedLayoutINS4_7SwizzleILi1ELi4ELi3EEENS4_18smem_ptr_flag_bitsILi16EEENSV_INS5_IJNSA_ILi8EEESI_EEENS5_IJSI_SC_EEEEEEEvNS4_8identityENS4_23SM90_TMA_LOAD_MULTICASTES1C_vS1D_EENS_8epilogue10collective6detail29Sm90TmaWarpSpecializedAdapterINS1H_15DefaultEpilogueISK_SL_SL_NS1G_6thread17LinearCombinationISK_Li1EffLNS1L_9ScaleType4KindE0ELNS_15FloatRoundStyleE2ESK_EENS1_15EpilogueDefaultEEEEEvvEEEEvNT_6ParamsE:
        .type           _ZN7cutlass13device_kernelINS_4gemm6kernel13GemmUniversalIN4cute5tupleIJiiiiEEENS1_10collective13CollectiveMmaINS1_34MainloopSm90TmaGmmaWarpSpecializedILi37ENS5_IJNS4_1CILi2EEENSA_ILi1EEESC_EEENS1_35KernelTmaWarpSpecializedCooperativeEEENS5_IJNSA_ILi128EEENSA_ILi64EEENSA_ILi16EEEEEENS_6half_tENS5_IJlSC_lEEESK_SL_NS4_8TiledMMAINS4_8MMA_AtomIJNS4_4SM904GMMA25MMA_64x64x16_F32F16F16_SSILNSP_5MajorE0ELSR_0ELNSP_7ScaleInE1ELSS_1EEEEEENS4_6LayoutISD_NS5_IJSC_NSA_ILi0EEESW_EEEEENS5_IJNS4_10UnderscoreESZ_SZ_EEEEENS4_13SM90_TMA_LOADENS4_14ComposedLayoutINS4_7SwizzleILi1ELi4ELi3EEENS4_18smem_ptr_flag_bitsILi16EEENSV_INS5_IJNSA_ILi8EEESI_EEENS5_IJSI_SC_EEEEEEEvNS4_8identityENS4_23SM90_TMA_LOAD_MULTICASTES1C_vS1D_EENS_8epilogue10collective6detail29Sm90TmaWarpSpecializedAdapterINS1H_15DefaultEpilogueISK_SL_SL_NS1G_6thread17LinearCombinationISK_Li1EffLNS1L_9ScaleType4KindE0ELNS_15FloatRoundStyleE2ESK_EENS1_15EpilogueDefaultEEEEEvvEEEEvNT_6ParamsE,@function
        .size           _ZN7cutlass13device_kernelINS_4gemm6kernel13GemmUniversalIN4cute5tupleIJiiiiEEENS1_10collective13CollectiveMmaINS1_34MainloopSm90TmaGmmaWarpSpecializedILi37ENS5_IJNS4_1CILi2EEENSA_ILi1EEESC_EEENS1_35KernelTmaWarpSpecializedCooperativeEEENS5_IJNSA_ILi128EEENSA_ILi64EEENSA_ILi16EEEEEENS_6half_tENS5_IJlSC_lEEESK_SL_NS4_8TiledMMAINS4_8MMA_AtomIJNS4_4SM904GMMA25MMA_64x64x16_F32F16F16_SSILNSP_5MajorE0ELSR_0ELNSP_7ScaleInE1ELSS_1EEEEEENS4_6LayoutISD_NS5_IJSC_NSA_ILi0EEESW_EEEEENS5_IJNS4_10UnderscoreESZ_SZ_EEEEENS4_13SM90_TMA_LOADENS4_14ComposedLayoutINS4_7SwizzleILi1ELi4ELi3EEENS4_18smem_ptr_flag_bitsILi16EEENSV_INS5_IJNSA_ILi8EEESI_EEENS5_IJSI_SC_EEEEEEEvNS4_8identityENS4_23SM90_TMA_LOAD_MULTICASTES1C_vS1D_EENS_8epilogue10collective6detail29Sm90TmaWarpSpecializedAdapterINS1H_15DefaultEpilogueISK_SL_SL_NS1G_6thread17LinearCombinationISK_Li1EffLNS1L_9ScaleType4KindE0ELNS_15FloatRoundStyleE2ESK_EENS1_15EpilogueDefaultEEEEEvvEEEEvNT_6ParamsE,(.L_x_202 - _ZN7cutlass13device_kernelINS_4gemm6kernel13GemmUniversalIN4cute5tupleIJiiiiEEENS1_10collective13CollectiveMmaINS1_34MainloopSm90TmaGmmaWarpSpecializedILi37ENS5_IJNS4_1CILi2EEENSA_ILi1EEESC_EEENS1_35KernelTmaWarpSpecializedCooperativeEEENS5_IJNSA_ILi128EEENSA_ILi64EEENSA_ILi16EEEEEENS_6half_tENS5_IJlSC_lEEESK_SL_NS4_8TiledMMAINS4_8MMA_AtomIJNS4_4SM904GMMA25MMA_64x64x16_F32F16F16_SSILNSP_5MajorE0ELSR_0ELNSP_7ScaleInE1ELSS_1EEEEEENS4_6LayoutISD_NS5_IJSC_NSA_ILi0EEESW_EEEEENS5_IJNS4_10UnderscoreESZ_SZ_EEEEENS4_13SM90_TMA_LOADENS4_14ComposedLayoutINS4_7SwizzleILi1ELi4ELi3EEENS4_18smem_ptr_flag_bitsILi16EEENSV_INS5_IJNSA_ILi8EEESI_EEENS5_IJSI_SC_EEEEEEEvNS4_8identityENS4_23SM90_TMA_LOAD_MULTICASTES1C_vS1D_EENS_8epilogue10collective6detail29Sm90TmaWarpSpecializedAdapterINS1H_15DefaultEpilogueISK_SL_SL_NS1G_6thread17LinearCombinationISK_Li1EffLNS1L_9ScaleType4KindE0ELNS_15FloatRoundStyleE2ESK_EENS1_15EpilogueDefaultEEEEEvvEEEEvNT_6ParamsE)
        .other          _ZN7cutlass13device_kernelINS_4gemm6kernel13GemmUniversalIN4cute5tupleIJiiiiEEENS1_10collective13CollectiveMmaINS1_34MainloopSm90TmaGmmaWarpSpecializedILi37ENS5_IJNS4_1CILi2EEENSA_ILi1EEESC_EEENS1_35KernelTmaWarpSpecializedCooperativeEEENS5_IJNSA_ILi128EEENSA_ILi64EEENSA_ILi16EEEEEENS_6half_tENS5_IJlSC_lEEESK_SL_NS4_8TiledMMAINS4_8MMA_AtomIJNS4_4SM904GMMA25MMA_64x64x16_F32F16F16_SSILNSP_5MajorE0ELSR_0ELNSP_7ScaleInE1ELSS_1EEEEEENS4_6LayoutISD_NS5_IJSC_NSA_ILi0EEESW_EEEEENS5_IJNS4_10UnderscoreESZ_SZ_EEEEENS4_13SM90_TMA_LOADENS4_14ComposedLayoutINS4_7SwizzleILi1ELi4ELi3EEENS4_18smem_ptr_flag_bitsILi16EEENSV_INS5_IJNSA_ILi8EEESI_EEENS5_IJSI_SC_EEEEEEEvNS4_8identityENS4_23SM90_TMA_LOAD_MULTICASTES1C_vS1D_EENS_8epilogue10collective6detail29Sm90TmaWarpSpecializedAdapterINS1H_15DefaultEpilogueISK_SL_SL_NS1G_6thread17LinearCombinationISK_Li1EffLNS1L_9ScaleType4KindE0ELNS_15FloatRoundStyleE2ESK_EENS1_15EpilogueDefaultEEEEEvvEEEEvNT_6ParamsE,@"STO_CUDA_ENTRY STV_DEFAULT"
_ZN7cutlass13device_kernelINS_4gemm6kernel13GemmUniversalIN4cute5tupleIJiiiiEEENS1_10collective13CollectiveMmaINS1_34MainloopSm90TmaGmmaWarpSpecializedILi37ENS5_IJNS4_1CILi2EEENSA_ILi1EEESC_EEENS1_35KernelTmaWarpSpecializedCooperativeEEENS5_IJNSA_ILi128EEENSA_ILi64EEENSA_ILi16EEEEEENS_6half_tENS5_IJlSC_lEEESK_SL_NS4_8TiledMMAINS4_8MMA_AtomIJNS4_4SM904GMMA25MMA_64x64x16_F32F16F16_SSILNSP_5MajorE0ELSR_0ELNSP_7ScaleInE1ELSS_1EEEEEENS4_6LayoutISD_NS5_IJSC_NSA_ILi0EEESW_EEEEENS5_IJNS4_10UnderscoreESZ_SZ_EEEEENS4_13SM90_TMA_LOADENS4_14ComposedLayoutINS4_7SwizzleILi1ELi4ELi3EEENS4_18smem_ptr_flag_bitsILi16EEENSV_INS5_IJNSA_ILi8EEESI_EEENS5_IJSI_SC_EEEEEEEvNS4_8identityENS4_23SM90_TMA_LOAD_MULTICASTES1C_vS1D_EENS_8epilogue10collective6detail29Sm90TmaWarpSpecializedAdapterINS1H_15DefaultEpilogueISK_SL_SL_NS1G_6thread17LinearCombinationISK_Li1EffLNS1L_9ScaleType4KindE0ELNS_15FloatRoundStyleE2ESK_EENS1_15EpilogueDefaultEEEEEvvEEEEvNT_6ParamsE:
[----:B------:R-:W0:Y:S01]  /*0000*/  LDC R1, c[0x0][0x28] ;  /* 0x00000a00ff017b82 */ /* 0x000e220000000800 */
[----:B------:R-:W1:Y:S01]  /*0010*/  S2R R63, SR_TID.X ;  /* 0x00000000003f7919 */ /* 0x000e620000002100 */
[----:B------:R-:W-:Y:S01]  /*0020*/  ELECT P0, URZ, PT ;  /* 0x00000000003f782f */ /* 0x000fe20003800000 */
[----:B------:R-:W-:Y:S01]  /*0030*/  BSSY B0, `(.L_x_0) ;  /* 0x000000f000007945 */ /* 0x000fe20003800000 */
[--C-:B-1----:R-:W-:Y:S02]  /*0040*/  SHF.R.U32.HI R0, RZ, 0x5, R63.reuse ;  /* 0x00000005ff007819 */ /* 0x102fe4000001163f */
[----:B------:R-:W-:-:S03]  /*0050*/  SHF.R.U32.HI R7, RZ, 0x7, R63 ;  /* 0x00000007ff077819 */ /* 0x000fc6000001163f */
[----:B------:R-:W1:Y:S04]  /*0060*/  SHFL.IDX PT, R3, R0, RZ, 0x1f ;  /* 0x00001fff00037589 */ /* 0x000e6800000e0000 */
[----:B------:R2:W3:Y:S01]  /*0070*/  SHFL.IDX PT, R2, R7, RZ, 0x1f ;  /* 0x00001fff07027589 */ /* 0x0004e200000e0000 */
[----:B-1----:R-:W-:-:S13]  /*0080*/  ISETP.NE.OR P0, PT, R3, RZ, !P0 ;  /* 0x000000ff0300720c */ /* 0x002fda0004705670 */
[----:B0-23--:R-:W-:Y:S05]  /*0090*/  @P0 BRA `(.L_x_1) ;  /* 0x0000000000200947 */ /* 0x00dfea0003800000 */
[----:B------:R-:W-:Y:S02]  /*00a0*/  ULDC.64 UR4, c[0x0][0x198] ;  /* 0x0000660000047ab9 */ /* 0x000fe40000000a00 */
[----:B------:R-:W-:Y:S02]  /*00b0*/  UIADD3 UR6, UP0, UR4, 0xf0, URZ ;  /* 0x000000f004067890 */ /* 0x000fe4000ff1e03f */
[----:B------:R-:W-:Y:S02]  /*00c0*/  UIADD3 UR4, UP1, UR4, 0x1f0, URZ ;  /* 0x000001f004047890 */ /* 0x000fe4000ff3e03f */
[----:B------:R-:W-:Y:S02]  /*00d0*/  UIADD3.X UR7, URZ, UR5, URZ, UP0, !UPT ;  /* 0x000000053f077290 */ /* 0x000fe400087fe43f */
[----:B------:R-:W-:-:S07]  /*00e0*/  UIADD3.X UR5, URZ, UR5, URZ, UP1, !UPT ;  /* 0x000000053f057290 */ /* 0x000fce0008ffe43f */
[----:B------:R0:W-:Y:S02]  /*00f0*/  UTMACCTL.PF [UR6] ;  /* 0x00000000060079b9 */ /* 0x0001e40008040000 */
[----:B------:R0:W-:Y:S02]  /*0100*/  UTMACCTL.PF [UR4] ;  /* 0x00000000040079b9 */ /* 0x0001e40008040000 */
[----:B0-----:R-:W-:Y:S01]  /*0110*/  NOP ;  /* 0x0000000000007918 */ /* 0x001fe20000000000 */
.L_x_1:
[----:B------:R-:W-:Y:S05]  /*0120*/  BSYNC B0 ;  /* 0x0000000000007941 */ /* 0x000fea0003800000 */
.L_x_0:
[----:B------:R-:W0:Y:S02]  /*0130*/  SHFL.IDX PT, R5, R0, RZ, 0x1f ;  /* 0x00001fff00057589 */ /* 0x000e2400000e0000 */
[----:B0-----:R-:W-:-:S13]  /*0140*/  ISETP.NE.AND P0, PT, R5, RZ, PT ;  /* 0x000000ff0500720c */ /* 0x001fda0003f05270 */
[----:B------:R-:W-:Y:S05]  /*0150*/  @P0 BRA `(.L_x_2) ;  /* 0x00000004006c0947 */ /* 0x000fea0003800000 */
[----:B------:R-:W-:Y:S01]  /*0160*/  ELECT P0, URZ, PT ;  /* 0x00000000003f782f */ /* 0x000fe20003800000 */
[----:B------:R-:W-:-:S12]  /*0170*/  BSSY B0, `(.L_x_2) ;  /* 0x0000059000007945 */ /* 0x000fd80003800000 */
[----:B------:R-:W-:Y:S05]  /*0180*/  @!P0 BRA `(.L_x_3) ;  /* 0x00000004005c8947 */ /* 0x000fea0003800000 */
[----:B------:R-:W0:Y:S01]  /*0190*/  S2UR UR8, SR_CgaCtaId ;  /* 0x00000000000879c3 */ /* 0x000e220000008800 */
[----:B------:R-:W-:Y:S01]  /*01a0*/  UMOV UR4, 0x400 ;  /* 0x0000040000047882 */ /* 0x000fe20000000000 */
[----:B------:R-:W-:Y:S01]  /*01b0*/  UMOV UR5, 0x1 ;  /* 0x0000000100057882 */ /* 0x000fe20000000000 */
[----:B------:R-:W-:Y:S02]  /*01c0*/  UMOV UR6, 0x4 ;  /* 0x0000000400067882 */ /* 0x000fe40000000000 */
[----:B------:R-:W-:-:S04]  /*01d0*/  UIADD3 UR6, -UR6, 0x100000, URZ ;  /* 0x0010000006067890 */ /* 0x000fc8000fffe13f */
[----:B------:R-:W-:Y:S02]  /*01e0*/  USHF.L.U32 UR7, UR6, 0xb, URZ ;  /* 0x0000000b06077899 */ /* 0x000fe4000800063f */
[----:B------:R-:W-:Y:S02]  /*01f0*/  USHF.L.U32 UR6, UR6, 0x1, URZ ;  /* 0x0000000106067899 */ /* 0x000fe4000800063f */
[----:B0-----:R-:W-:Y:S02]  /*0200*/  ULEA UR8, UR8, UR4, 0x18 ;  /* 0x0000000408087291 */ /* 0x001fe4000f8ec03f */
[----:B------:R-:W-:-:S04]  /*0210*/  UIADD3 UR4, -UR5, 0x100000, URZ ;  /* 0x0010000005047890 */ /* 0x000fc8000fffe13f */
[----:B------:R-:W-:Y:S02]  /*0220*/  USHF.L.U32 UR5, UR4, 0xb, URZ ;  /* 0x0000000b04057899 */ /* 0x000fe4000800063f */
[----:B------:R-:W-:Y:S01]  /*0230*/  USHF.L.U32 UR4, UR4, 0x1, URZ ;  /* 0x0000000104047899 */ /* 0x000fe2000800063f */
[----:B------:R-:W0:Y:S11]  /*0240*/  FENCE.VIEW.ASYNC.S ;  /* 0x00000000000073c6 */ /* 0x000e360000000000 */
[----:B0-----:R0:W1:Y:S01]  /*0250*/  SYNCS.EXCH.64 URZ, [UR8], UR4 ;  /* 0x00000004083f75b2 */ /* 0x0010620008000100 */
[----:B------:R0:W2:Y:S01]  /*0260*/  SYNCS.EXCH.64 URZ, [UR8+0x128], UR6 ;  /* 0x00012806083f75b2 */ /* 0x0000a20008000100 */
[----:B------:R0:W3:Y:S01]  /*0270*/  SYNCS.EXCH.64 URZ, [UR8+0x8], UR4 ;  /* 0x00000804083f75b2 */ /* 0x0000e20008000100 */
[----:B------:R0:W4:Y:S01]  /*0280*/  SYNCS.EXCH.64 URZ, [UR8+0x130], UR6 ;  /* 0x00013006083f75b2 */ /* 0x0001220008000100 */
[----:B------:R0:W0:Y:S01]  /*0290*/  SYNCS.EXCH.64 URZ, [UR8+0x10], UR4 ;  /* 0x00001004083f75b2 */ /* 0x0000220008000100 */
        /* <DEDUP_REMOVED lines=69> */
[----:B-1234-:R-:W-:Y:S01]  /*06f0*/  NOP ;  /* 0x0000000000007918 */ /* 0x01efe20000000000 */
.L_x_3:
[----:B0-----:R-:W-:Y:S05]  /*0700*/  BSYNC B0 ;  /* 0x0000000000007941 */ /* 0x001fea0003800000 */
.L_x_2:
[----:B------:R-:W-:Y:S01]  /*0710*/  SHF.R.S32.HI R4, RZ, 0x1f, R63 ;  /* 0x0000001fff047819 */ /* 0x000fe2000001143f */
[----:B------:R-:W0:Y:S01]  /*0720*/  SHFL.IDX PT, R0, R0, RZ, 0x1f ;  /* 0x00001fff00007589 */ /* 0x000e2200000e0000 */
[----:B------:R-:W1:Y:S01]  /*0730*/  S2UR UR8, SR_CTAID.X ;  /* 0x00000000000879c3 */ /* 0x000e620000002500 */
[----:B------:R-:W-:Y:S02]  /*0740*/  ELECT P0, URZ, PT ;  /* 0x00000000003f782f */ /* 0x000fe40003800000 */
[----:B------:R-:W-:Y:S01]  /*0750*/  LEA.HI R4, R4, R63, RZ, 0x7 ;  /* 0x0000003f04047211 */ /* 0x000fe200078f38ff */
[----:B------:R-:W-:Y:S01]  /*0760*/  ULDC UR4, c[0x0][0x150] ;  /* 0x0000540000047ab9 */ /* 0x000fe20000000800 */
[----:B------:R-:W-:Y:S01]  /*0770*/  SHF.R.S32.HI R6, RZ, 0x1f, R5 ;  /* 0x0000001fff067819 */ /* 0x000fe20000011405 */
[----:B------:R-:W-:Y:S01]  /*0780*/  NOP ;  /* 0x0000000000007918 */ /* 0x000fe20000000000 */
[----:B------:R-:W-:Y:S01]  /*0790*/  LOP3.LUT R4, R4, 0xffffff80, RZ, 0xc0, !PT ;  /* 0xffffff8004047812 */ /* 0x000fe200078ec0ff */
[----:B------:R-:W-:Y:S01]  /*07a0*/  NOP ;  /* 0x0000000000007918 */ /* 0x000fe20000000000 */
[----:B------:R-:W-:Y:S01]  /*07b0*/  LEA.HI R6, R6, R5, RZ, 0x2 ;  /* 0x0000000506067211 */ /* 0x000fe200078f10ff */
[----:B------:R-:W2:Y:S01]  /*07c0*/  LDC R11, c[0x0][0x144] ;  /* 0x00005100ff0b7b82 */ /* 0x000ea20000000800 */
[----:B------:R-:W-:Y:S01]  /*07d0*/  IMAD.MOV.U32 R22, RZ, RZ, 0x1 ;  /* 0x00000001ff167424 */ /* 0x000fe200078e00ff */
[----:B------:R-:W-:Y:S01]  /*07e0*/  ISETP.NE.AND P3, PT, R2, RZ, PT ;  /* 0x000000ff0200720c */ /* 0x000fe20003f65270 */
[----:B------:R-:W-:Y:S01]  /*07f0*/  IMAD.IADD R8, R63, 0x1, -R4 ;  /* 0x000000013f087824 */ /* 0x000fe200078e0a04 */
[----:B------:R-:W-:Y:S01]  /*0800*/  LOP3.LUT R6, R6, 0x3ffffffc, RZ, 0xc0, !PT ;  /* 0x3ffffffc06067812 */ /* 0x000fe200078ec0ff */
[----:B------:R-:W3:Y:S03]  /*0810*/  S2R R4, SR_CTAID.Y ;  /* 0x0000000000047919 */ /* 0x000ee60000002600 */
[----:B------:R-:W-:Y:S01]  /*0820*/  SHF.R.S32.HI R9, RZ, 0x1f, R8 ;  /* 0x0000001fff097819 */ /* 0x000fe20000011408 */
[----:B------:R-:W-:Y:S01]  /*0830*/  IMAD.IADD R6, R5, 0x1, -R6 ;  /* 0x0000000105067824 */ /* 0x000fe200078e0a06 */
[----:B------:R-:W4:Y:S02]  /*0840*/  LDC R13, c[0x0][0x140] ;  /* 0x00005000ff0d7b82 */ /* 0x000f240000000800 */
[----:B------:R-:W-:-:S02]  /*0850*/  LEA.HI R9, R9, R8, RZ, 0x3 ;  /* 0x0000000809097211 */ /* 0x000fc400078f18ff */
[----:B0-----:R-:W-:Y:S02]  /*0860*/  ISETP.NE.OR P0, PT, R0, RZ, !P0 ;  /* 0x000000ff0000720c */ /* 0x001fe40004705670 */
[--C-:B------:R-:W-:Y:S02]  /*0870*/  SHF.R.S32.HI R0, RZ, 0x3, R9.reuse ;  /* 0x00000003ff007819 */ /* 0x100fe40000011409 */
[----:B-1----:R-:W-:Y:S02]  /*0880*/  I2FP.F32.U32 R10, UR8 ;  /* 0x00000008000a7c45 */ /* 0x002fe40008201000 */
[----:B------:R-:W-:-:S03]  /*0890*/  SHF.R.S32.HI R9, RZ, 0x1f, R9 ;  /* 0x0000001fff097819 */ /* 0x000fc60000011409 */
[----:B------:R-:W-:Y:S01]  /*08a0*/  FMUL R10, R10, UR4 ;  /* 0x000000040a0a7c20 */ /* 0x000fe20008400000 */
[----:B------:R-:W-:Y:S01]  /*08b0*/  LEA.HI R9, R9, R0, RZ, 0x2 ;  /* 0x0000000009097211 */ /* 0x000fe200078f10ff */
[----:B------:R-:W-:Y:S02]  /*08c0*/  ULDC UR4, c[0x0][0x154] ;  /* 0x0000550000047ab9 */ /* 0x000fe40000000800 */
[----:B------:R-:W-:Y:S01]  /*08d0*/  VOTEU.ALL UP0, P0 ;  /* 0x00000000003f7886 */ /* 0x000fe20000000000 */
[----:B------:R-:W-:Y:S01]  /*08e0*/  LOP3.LUT R9, R9, 0xfffffffc, RZ, 0xc0, !PT ;  /* 0xfffffffc09097812 */ /* 0x000fe200078ec0ff */
[----:B------:R-:W0:Y:S01]  /*08f0*/  F2I.U32.TRUNC.NTZ R10, R10 ;  /* 0x0000000a000a7305 */ /* 0x000e22000020f000 */
[----:B------:R-:W-:Y:S02]  /*0900*/  VOTEU.ALL UP1, P0 ;  /* 0x00000000003f7886 */ /* 0x000fe40000020000 */
[----:B------:R-:W1:Y:S01]  /*0910*/  @!UP0 S2UR UR7, SR_CgaCtaId ;  /* 0x00000000000789c3 */ /* 0x000e620000008800 */
[----:B------:R-:W-:Y:S01]  /*0920*/  IMAD.IADD R9, R0, 0x1, -R9 ;  /* 0x0000000100097824 */ /* 0x000fe200078e0a09 */
[----:B------:R-:W-:Y:S01]  /*0930*/  SHF.R.S32.HI R0, RZ, 0x1f, R3 ;  /* 0x0000001fff007819 */ /* 0x000fe20000011403 */
[----:B------:R-:W-:Y:S01]  /*0940*/  @!UP0 UMOV UR6, 0x400 ;  /* 0x0000040000068882 */ /* 0x000fe20000000000 */
[----:B----4-:R-:W-:Y:S01]  /*0950*/  ISETP.EQ.U32.AND P2, PT, R13, 0x1, PT ;  /* 0x000000010d00780c */ /* 0x010fe20003f42070 */
[----:B------:R-:W-:Y:S01]  /*0960*/  IMAD R19, R6, 0x4, R9 ;  /* 0x0000000406137824 */ /* 0x000fe200078e0209 */
[----:B---3--:R-:W-:-:S02]  /*0970*/  I2FP.F32.U32 R12, R4 ;  /* 0x00000004000c7245 */ /* 0x008fc40000201000 */
[----:B------:R-:W3:Y:S01]  /*0980*/  LDC R9, c[0x0][0x148] ;  /* 0x00005200ff097b82 */ /* 0x000ee20000000800 */
[----:B------:R-:W-:Y:S02]  /*0990*/  LEA.HI R0, R0, R3, RZ, 0x2 ;  /* 0x0000000300007211 */ /* 0x000fe400078f10ff */
[----:B------:R-:W-:Y:S01]  /*09a0*/  LEA.HI R6, R19, R19, RZ, 0x1 ;  /* 0x0000001313067211 */ /* 0x000fe200078f08ff */
[----:B0-----:R-:W-:Y:S02]  /*09b0*/  IMAD.MOV R14, RZ, RZ, -R10 ;  /* 0x000000ffff0e7224 */ /* 0x001fe400078e0a0a */
[----:B------:R-:W-:Y:S01]  /*09c0*/  FMUL R12, R12, UR4 ;  /* 0x000000040c0c7c20 */ /* 0x000fe20008400000 */
[----:B------:R-:W-:Y:S01]  /*09d0*/  LOP3.LUT R0, R0, 0xfffffffc, RZ, 0xc0, !PT ;  /* 0xfffffffc00007812 */ /* 0x000fe200078ec0ff */
[----:B------:R-:W-:Y:S01]  /*09e0*/  UMOV UR4, 0x20 ;  /* 0x0000002000047882 */ /* 0x000fe20000000000 */
[----:B------:R-:W-:Y:S01]  /*09f0*/  LOP3.LUT R10, R6, 0xfffffffe, RZ, 0xc0, !PT ;  /* 0xfffffffe060a7812 */ /* 0x000fe200078ec0ff */
[----:B--2---:R-:W-:Y:S01]  /*0a00*/  IMAD R6, R11, R14, UR8 ;  /* 0x000000080b067e24 */ /* 0x004fe2000f8e020e */
[----:B------:R-:W-:-:S04]  /*0a10*/  @!UP0 UIADD3 UR4, -UR4, 0x100000, URZ ;  /* 0x0010000004048890 */ /* 0x000fc8000fffe13f */
[----:B------:R-:W-:Y:S02]  /*0a20*/  @!UP0 USHF.L.U32 UR5, UR4, 0xb, URZ ;  /* 0x0000000b04058899 */ /* 0x000fe4000800063f */
[----:B------:R-:W-:Y:S01]  /*0a30*/  @!UP0 USHF.L.U32 UR4, UR4, 0x1, URZ ;  /* 0x0000000104048899 */ /* 0x000fe2000800063f */
[----:B------:R-:W0:Y:S01]  /*0a40*/  F2I.U32.TRUNC.NTZ R12, R12 ;  /* 0x0000000c000c7305 */ /* 0x000e22000020f000 */
[----:B------:R-:W-:Y:S02]  /*0a50*/  IMAD.IADD R3, R3, 0x1, -R0 ;  /* 0x0000000103037824 */ /* 0x000fe400078e0a00 */
[C---:B------:R-:W-:Y:S02]  /*0a60*/  IMAD.IADD R11, R19.reuse, 0x1, -R10 ;  /* 0x00000001130b7824 */ /* 0x040fe400078e0a0a */
[----:B------:R-:W-:Y:S01]  /*0a70*/  IMAD.SHL.U32 R10, R19, 0x4, RZ ;  /* 0x00000004130a7824 */ /* 0x000fe200078e00ff */
[----:B-1----:R-:W-:Y:S01]  /*0a80*/  @!UP0 ULEA UR6, UR7, UR6, 0x18 ;  /* 0x0000000607068291 */ /* 0x002fe2000f8ec03f */
[----:B------:R-:W-:Y:S01]  /*0a90*/  ISETP.NE.AND P1, PT, R3, 0x3, PT ;  /* 0x000000030300780c */ /* 0x000fe20003f25270 */
[----:B------:R-:W-:Y:S01]  /*0aa0*/  VOTEU.ALL UP0, P0 ;  /* 0x00000000003f7886 */ /* 0x000fe20000000000 */
[----:B------:R-:W-:-:S02]  /*0ab0*/  ISETP.NE.AND P4, PT, R11, R6, PT ;  /* 0x000000060b00720c */ /* 0x000fc40003f85270 */
[----:B------:R-:W-:Y:S02]  /*0ac0*/  LOP3.LUT R19, R19, 0xc, R10, 0x78, !PT ;  /* 0x0000000c13137812 */ /* 0x000fe400078e780a */
[----:B------:R-:W-:Y:S01]  /*0ad0*/  LOP3.LUT P0, RZ, R8, 0x7, RZ, 0xc0, !PT ;  /* 0x0000000708ff7812 */ /* 0x000fe2000780c0ff */
[C---:B------:R-:W-:Y:S01]  /*0ae0*/  VIADD R8, R2.reuse, 0xffffffff ;  /* 0xffffffff02087836 */ /* 0x040fe20000000000 */
[----:B------:R-:W-:Y:S01]  /*0af0*/  ISETP.EQ.OR P1, PT, R3, RZ, !P1 ;  /* 0x000000ff0300720c */ /* 0x000fe20004f22670 */
[----:B0-----:R-:W-:Y:S01]  /*0b00*/  IMAD.MOV R23, RZ, RZ, -R12 ;  /* 0x000000ffff177224 */ /* 0x001fe200078e0a0c */
[----:B------:R-:W-:Y:S01]  /*0b10*/  ISETP.LT.U32.AND P0, PT, R19, 0x2, !P0 ;  /* 0x000000021300780c */ /* 0x000fe20004701070 */
[----:B------:R-:W0:Y:S02]  /*0b20*/  FENCE.VIEW.ASYNC.S ;  /* 0x00000000000073c6 */ /* 0x000e240000000000 */
[----:B0-----:R0:W1:Y:S01]  /*0b30*/  @!UP0 SYNCS.EXCH.64 URZ, [UR6+0x260], UR4 ;  /* 0x00026004063f85b2 */ /* 0x0010620008000100 */
[----:B------:R-:W-:Y:S01]  /*0b40*/  ISETP.EQ.AND P1, PT, R2, RZ, P1 ;  /* 0x000000ff0200720c */ /* 0x000fe20000f22270 */
[----:B---3--:R-:W-:Y:S01]  /*0b50*/  IMAD R11, R9, R23, R4 ;  /* 0x00000017090b7224 */ /* 0x008fe200078e0204 */
[----:B------:R-:W-:-:S02]  /*0b60*/  ISETP.GE.U32.AND P6, PT, R8, 0x2, PT ;  /* 0x000000020800780c */ /* 0x000fc40003fc6070 */
[----:B------:R-:W-:Y:S02]  /*0b70*/  @P4 LEA.HI R0, R19, R19, RZ, 0x1 ;  /* 0x0000001313004211 */ /* 0x000fe400078f08ff */
[----:B------:R-:W-:Y:S02]  /*0b80*/  SEL R18, RZ, 0x1, !P1 ;  /* 0x00000001ff127807 */ /* 0x000fe40004800000 */
[----:B------:R-:W-:Y:S02]  /*0b90*/  @P4 SHF.R.S32.HI R0, RZ, 0x1, R0 ;  /* 0x00000001ff004819 */ /* 0x000fe40000011400 */
[----:B------:R-:W-:Y:S02]  /*0ba0*/  SEL R18, R18, 0x2, P6 ;  /* 0x0000000212127807 */ /* 0x000fe40003000000 */
[----:B------:R-:W-:Y:S02]  /*0bb0*/  @P4 ISETP.NE.AND P5, PT, R0, R11, PT ;  /* 0x0000000b0000420c */ /* 0x000fe40003fa5270 */
[----:B------:R-:W-:Y:S01]  /*0bc0*/  SEL R11, RZ, 0x1, !P0 ;  /* 0x00000001ff0b7807 */ /* 0x000fe20004000000 */
[----:B------:R0:W2:Y:S01]  /*0bd0*/  @!UP1 SYNCS.EXCH.64 URZ, [UR6+0x268], UR4 ;  /* 0x00026804063f95b2 */ /* 0x0000a20008000100 */
[----:B------:R-:W-:Y:S01]  /*0be0*/  @P4 SEL R22, RZ, 0x1, P5 ;  /* 0x00000001ff164807 */ /* 0x000fe20002800000 */
[----:B------:R-:W-:Y:S01]  /*0bf0*/  NOP ;  /* 0x0000000000007918 */ /* 0x000fe20000000000 */
[----:B------:R-:W-:-:S02]  /*0c00*/  LOP3.LUT R0, R63, 0x7f, RZ, 0xc0, !PT ;  /* 0x0000007f3f007812 */ /* 0x000fc400078ec0ff */
[----:B------:R-:W-:Y:S01]  /*0c10*/  LOP3.LUT R22, R22, R11, RZ, 0xc0, !PT ;  /* 0x0000000b16167212 */ /* 0x000fe200078ec0ff */
[----:B01----:R-:W-:Y:S06]  /*0c20*/  @!P2 BRA `(.L_x_4) ;  /* 0x000000000008a947 */ /* 0x003fec0003800000 */
[----:B--2---:R-:W-:Y:S01]  /*0c30*/  UCGABAR_ARV ;  /* 0x00000000000079c7 */ /* 0x004fe20008000000 */
[----:B------:R-:W-:Y:S05]  /*0c40*/  BRA `(.L_x_5) ;  /* 0x0000000000047947 */ /* 0x000fea0003800000 */
.L_x_4:
[----:B--2---:R-:W-:Y:S01]  /*0c50*/  NOP ;  /* 0x0000000000007918 */ /* 0x004fe20000000000 */
.L_x_5:
[----:B------:R-:W0:Y:S01]  /*0c60*/  LDC R2, c[0x0][0x65c] ;  /* 0x00019700ff027b82 */ /* 0x000e220000000800 */
[----:B------:R-:W-:Y:S02]  /*0c70*/  IMAD.U32 R10, RZ, RZ, UR8 ;  /* 0x00000008ff0a7e24 */ /* 0x000fe4000f8e00ff */
[----:B------:R-:W-:Y:S01]  /*0c80*/  IMAD.MOV.U32 R11, RZ, RZ, RZ ;  /* 0x000000ffff0b7224 */ /* 0x000fe200078e00ff */
[----:B0-----:R-:W-:-:S04]  /*0c90*/  ISETP.NE.AND P1, PT, R2, 0x1, PT ;  /* 0x000000010200780c */ /* 0x001fc80003f25270 */
[----:B------:R-:W-:-:S09]  /*0ca0*/  P2R R5, PR, RZ, 0x2 ;  /* 0x00000002ff057803 */ /* 0x000fd20000000000 */
[----:B------:R-:W0:Y:S01]  /*0cb0*/  @P1 LDC R17, c[0x0][0x10] ;  /* 0x00000400ff111b82 */ /* 0x000e220000000800 */
[----:B------:R-:W-:Y:S02]  /*0cc0*/  @P1 IMAD.MOV.U32 R5, RZ, RZ, RZ ;  /* 0x000000ffff051224 */ /* 0x000fe400078e00ff */
[----:B------:R-:W-:-:S05]  /*0cd0*/  @P1 IMAD.MOV.U32 R15, RZ, RZ, RZ ;  /* 0x000000ffff0f1224 */ /* 0x000fca00078e00ff */
[----:B------:R-:W1:Y:S01]  /*0ce0*/  @!P1 LDC R13, c[0x0][0xc] ;  /* 0x00000300ff0d9b82 */ /* 0x000e620000000800 */
[----:B------:R-:W-:Y:S01]  /*0cf0*/  ULDC UR4, c[0x0][0xc] ;  /* 0x0000030000047ab9 */ /* 0x000fe20000000800 */
[----:B------:R-:W-:Y:S01]  /*0d00*/  ULDC UR5, c[0x0][0x10] ;  /* 0x0000040000057ab9 */ /* 0x000fe20000000800 */
[----:B------:R-:W-:Y:S01]  /*0d10*/  ULDC UR6, c[0x0][0x14] ;  /* 0x0000050000067ab9 */ /* 0x000fe20000000800 */
[----:B------:R-:W-:-:S04]  /*0d20*/  UIMAD.WIDE.U32 UR4, UR4, UR5, URZ ;  /* 0x00000005040472a5 */ /* 0x000fc8000f8e003f */
[----:B------:R-:W-:Y:S02]  /*0d30*/  UIMAD.WIDE.U32 UR36, UR4, UR6, URZ ;  /* 0x00000006042472a5 */ /* 0x000fe4000f8e003f */
[----:B------:R-:W-:-:S04]  /*0d40*/  UIMAD UR42, UR5, UR6, URZ ;  /* 0x00000006052a72a4 */ /* 0x000fc8000f8e023f */
[----:B------:R-:W-:Y:S01]  /*0d50*/  UIADD3 UR42, UR37, UR42, URZ ;  /* 0x0000002a252a7290 */ /* 0x000fe2000fffe03f */
[----:B0-----:R-:W-:-:S04]  /*0d60*/  @P1 IMAD.WIDE.U32 R16, R17, UR8, R4 ;  /* 0x0000000811101c25 */ /* 0x001fc8000f8e0004 */
[----:B------:R-:W-:Y:S02]  /*0d70*/  @P1 IMAD.IADD R17, R17, 0x1, R15 ;  /* 0x0000000111111824 */ /* 0x000fe400078e020f */
[----:B-1----:R-:W-:-:S04]  /*0d80*/  @!P1 IMAD.WIDE.U32 R10, R4, R13, R10 ;  /* 0x0000000d040a9225 */ /* 0x002fc800078e000a */
[----:B------:R-:W-:Y:S02]  /*0d90*/  @!P1 IMAD.MOV.U32 R16, RZ, RZ, R10 ;  /* 0x000000ffff109224 */ /* 0x000fe400078e000a */
[----:B------:R-:W-:Y:S01]  /*0da0*/  @!P1 IMAD.MOV.U32 R17, RZ, RZ, R11 ;  /* 0x000000ffff119224 */ /* 0x000fe200078e000b */
[----:B------:R-:W-:Y:S06]  /*0db0*/  @!P2 BRA `(.L_x_6) ;  /* 0x00000000000ca947 */ /* 0x000fec0003800000 */
[----:B------:R-:W-:Y:S01]  /*0dc0*/  UCGABAR_WAIT ;  /* 0x0000000000007dc7 */ /* 0x000fe20008000000 */
[----:B------:R-:W-:Y:S01]  /*0dd0*/  CCTL.IVALL ;  /* 0x00000000ff00798f */ /* 0x000fe20002000000 */
[----:B------:R-:W-:Y:S05]  /*0de0*/  BRA `(.L_x_7) ;  /* 0x0000000000047947 */ /* 0x000fea0003800000 */
.L_x_6:
[----:B------:R-:W-:Y:S06]  /*0df0*/  BAR.SYNC.DEFER_BLOCKING 0x0 ;  /* 0x0000000000007b1d */ /* 0x000fec0000010000 */
.L_x_7:
[----:B------:R-:W-:Y:S05]  /*0e00*/  @!P3 BRA `(.L_x_8) ;  /* 0x0000003c007cb947 */ /* 0x000fea0003800000 */
[----:B------:R-:W-:-:S13]  /*0e10*/  ISETP.GT.U32.AND P0, PT, R8, 0x1, PT ;  /* 0x000000010800780c */ /* 0x000fda0003f04070 */
[----:B------:R-:W-:Y:S05]  /*0e20*/  @P0 EXIT ;  /* 0x000000000000094d */ /* 0x000fea0003800000 */
[----:B------:R-:W-:Y:S01]  /*0e30*/  ULDC.64 UR4, c[0x0][0x650] ;  /* 0x0001940000047ab9 */ /* 0x000fe20000000a00 */
[----:B------:R-:W-:Y:S01]  /*0e40*/  PRMT R3, RZ, 0x7610, R3 ;  /* 0x00007610ff037816 */ /* 0x000fe20000000003 */
[----:B------:R-:W-:Y:S01]  /*0e50*/  IMAD.MOV.U32 R71, RZ, RZ, -0x1 ;  /* 0xffffffffff477424 */ /* 0x000fe200078e00ff */
[----:B------:R-:W-:Y:S01]  /*0e60*/  ISETP.GE.U32.AND P0, PT, R16, UR4, PT ;  /* 0x0000000410007c0c */ /* 0x000fe2000bf06070 */
[----:B------:R-:W-:Y:S02]  /*0e70*/  IMAD.MOV.U32 R70, RZ, RZ, -0x1 ;  /* 0xffffffffff467424 */ /* 0x000fe400078e00ff */
[----:B------:R-:W-:Y:S01]  /*0e80*/  IMAD.MOV.U32 R69, RZ, RZ, -0x1 ;  /* 0xffffffffff457424 */ /* 0x000fe200078e00ff */
[----:B------:R-:W-:-:S13]  /*0e90*/  ISETP.GE.U32.AND.EX P0, PT, R17, UR5, PT, P0 ;  /* 0x0000000511007c0c */ /* 0x000fda000bf06100 */
[----:B------:R-:W-:Y:S05]  /*0ea0*/  @P0 BRA `(.L_x_9) ;  /* 0x0000000400280947 */ /* 0x000fea0003800000 */
[----:B------:R-:W0:Y:S01]  /*0eb0*/  LDC.64 R24, c[0x0][0x628] ;  /* 0x00018a00ff187b82 */ /* 0x000e220000000a00 */
[----:B------:R-:W-:Y:S02]  /*0ec0*/  IMAD.MOV.U32 R10, RZ, RZ, R16 ;  /* 0x000000ffff0a7224 */ /* 0x000fe400078e0010 */
[----:B------:R-:W-:-:S05]  /*0ed0*/  IMAD.MOV.U32 R11, RZ, RZ, R17 ;  /* 0x000000ffff0b7224 */ /* 0x000fca00078e0011 */
[----:B------:R-:W1:Y:S08]  /*0ee0*/  LDC R8, c[0x0][0x630] ;  /* 0x00018c00ff087b82 */ /* 0x000e700000000800 */
[----:B------:R-:W2:Y:S01]  /*0ef0*/  LDC.64 R26, c[0x0][0x620] ;  /* 0x00018800ff1a7b82 */ /* 0x000ea20000000a00 */
[----:B0-----:R-:W-:-:S04]  /*0f00*/  ISETP.NE.U32.AND P0, PT, R24, RZ, PT ;  /* 0x000000ff1800720c */ /* 0x001fc80003f05070 */
[----:B------:R-:W-:-:S13]  /*0f10*/  ISETP.NE.AND.EX P0, PT, R25, RZ, PT, P0 ;  /* 0x000000ff1900720c */ /* 0x000fda0003f05300 */
[----:B-12---:R-:W-:Y:S05]  /*0f20*/  @!P0 BRA `(.L_x_10) ;  /* 0x0000000000288947 */ /* 0x006fea0003800000 */
[----:B------:R-:W0:Y:S02]  /*0f30*/  LDC R3, c[0x0][0x634] ;  /* 0x00018d00ff037b82 */ /* 0x000e240000000800 */
[----:B0-----:R-:W-:-:S05]  /*0f40*/  IADD3 R3, P0, R16, R3, RZ ;  /* 0x0000000310037210 */ /* 0x001fca0007f1e0ff */
[----:B------:R-:W-:-:S04]  /*0f50*/  IMAD.X R21, RZ, RZ, R17, P0 ;  /* 0x000000ffff157224 */ /* 0x000fc800000e0611 */
[----:B------:R-:W-:-:S04]  /*0f60*/  IMAD.WIDE.U32 R10, R21, R24, RZ ;  /* 0x00000018150a7225 */ /* 0x000fc800078e00ff */
[----:B------:R-:W-:-:S04]  /*0f70*/  IMAD.WIDE.U32 R12, P0, R3, R25, R10 ;  /* 0x00000019030c7225 */ /* 0x000fc8000780000a */
[----:B------:R-:W-:-:S04]  /*0f80*/  IMAD.WIDE.U32 R10, R3, R24, RZ ;  /* 0x00000018030a7225 */ /* 0x000fc800078e00ff */
[----:B------:R-:W-:Y:S01]  /*0f90*/  IMAD.X R15, RZ, RZ, RZ, P0 ;  /* 0x000000ffff0f7224 */ /* 0x000fe200000e06ff */
[----:B------:R-:W-:Y:S01]  /*0fa0*/  IADD3 RZ, P0, R11, R12, RZ ;  /* 0x0000000c0bff7210 */ /* 0x000fe20007f1e0ff */
[----:B------:R-:W-:-:S04]  /*0fb0*/  IMAD.MOV.U32 R14, RZ, RZ, R13 ;  /* 0x000000ffff0e7224 */ /* 0x000fc800078e000d */
[----:B------:R-:W-:-:S08]  /*0fc0*/  IMAD.WIDE.U32.X R10, R21, R25, R14, P0 ;  /* 0x00000019150a7225 */ /* 0x000fd000000e040e */
.L_x_10:
[----:B------:R-:W0:Y:S01]  /*0fd0*/  LDC.64 R30, c[0x0][0x640] ;  /* 0x00019000ff1e7b82 */ /* 0x000e220000000a00 */
[-CC-:B------:R-:W-:Y:S01]  /*0fe0*/  SHF.R.U64 R69, R10, R8.reuse, R11.reuse ;  /* 0x000000080a457219 */ /* 0x180fe2000000120b */
[----:B------:R-:W-:Y:S01]  /*0ff0*/  IMAD R29, R9, R23, R4 ;  /* 0x00000017091d7224 */ /* 0x000fe200078e0204 */
[----:B------:R-:W-:Y:S01]  /*1000*/  SHF.R.U32.HI R3, RZ, R8, R11 ;  /* 0x00000008ff037219 */ /* 0x000fe2000001160b */
[----:B------:R-:W-:Y:S01]  /*1010*/  IMAD.MOV.U32 R23, RZ, RZ, 0x1 ;  /* 0x00000001ff177424 */ /* 0x000fe200078e00ff */
[----:B------:R-:W-:-:S03]  /*1020*/  IADD3 R5, P0, RZ, -R69, RZ ;  /* 0x80000045ff057210 */ /* 0x000fc60007f1e0ff */
[----:B------:R-:W1:Y:S02]  /*1030*/  LDC R12, c[0x0][0x618] ;  /* 0x00018600ff0c7b82 */ /* 0x000e640000000800 */
[----:B------:R-:W-:Y:S02]  /*1040*/  IMAD.X R3, RZ, RZ, ~R3, P0 ;  /* 0x000000ffff037224 */ /* 0x000fe400000e0e03 */
[----:B------:R-:W-:-:S04]  /*1050*/  IMAD.WIDE.U32 R10, R5, R26, R16 ;  /* 0x0000001a050a7225 */ /* 0x000fc800078e0010 */
[----:B------:R-:W2:Y:S01]  /*1060*/  LDC R20, c[0x0][0x608] ;  /* 0x00018200ff147b82 */ /* 0x000ea20000000800 */
[----:B------:R-:W-:Y:S02]  /*1070*/  IMAD R8, R3, R26, RZ ;  /* 0x0000001a03087224 */ /* 0x000fe400078e02ff */
[----:B------:R-:W-:Y:S02]  /*1080*/  IMAD.MOV.U32 R3, RZ, RZ, -0x1 ;  /* 0xffffffffff037424 */ /* 0x000fe400078e00ff */
[----:B------:R-:W-:-:S03]  /*1090*/  IMAD R5, R5, R27, R8 ;  /* 0x0000001b05057224 */ /* 0x000fc600078e0208 */
[----:B------:R-:W3:Y:S01]  /*10a0*/  LDC R28, c[0x0][0x658] ;  /* 0x00019600ff1c7b82 */ /* 0x000ee20000000800 */
[----:B------:R-:W-:Y:S01]  /*10b0*/  IMAD.IADD R5, R11, 0x1, R5 ;  /* 0x000000010b057824 */ /* 0x000fe200078e0205 */
[----:B0-----:R-:W-:-:S04]  /*10c0*/  ISETP.NE.U32.AND P0, PT, R30, RZ, PT ;  /* 0x000000ff1e00720c */ /* 0x001fc80003f05070 */
[----:B------:R-:W-:Y:S02]  /*10d0*/  ISETP.NE.AND.EX P0, PT, R31, RZ, PT, P0 ;  /* 0x000000ff1f00720c */ /* 0x000fe40003f05300 */
[----:B------:R-:W0:Y:S01]  /*10e0*/  LDC R24, c[0x0][0x600] ;  /* 0x00018000ff187b82 */ /* 0x000e220000000800 */
[-CC-:B-1----:R-:W-:Y:S02]  /*10f0*/  SHF.R.U64 R14, R10, R12.reuse, R5.reuse ;  /* 0x0000000c0a0e7219 */ /* 0x182fe40000001205 */
[----:B------:R-:W-:-:S05]  /*1100*/  SHF.R.U32.HI R5, RZ, R12, R5 ;  /* 0x0000000cff057219 */ /* 0x000fca0000011605 */
[----:B------:R-:W1:Y:S01]  /*1110*/  LDC R15, c[0x0][0x648] ;  /* 0x00019200ff0f7b82 */ /* 0x000e620000000800 */
[-CC-:B--2---:R-:W-:Y:S02]  /*1120*/  SHF.R.U64 R27, R14, R20.reuse, R5.reuse ;  /* 0x000000140e1b7219 */ /* 0x184fe40000001205 */
[----:B------:R-:W-:-:S05]  /*1130*/  SHF.R.U32.HI R5, RZ, R20, R5 ;  /* 0x00000014ff057219 */ /* 0x000fca0000011605 */
[----:B------:R-:W2:Y:S01]  /*1140*/  LDC R21, c[0x0][0x638] ;  /* 0x00018e00ff157b82 */ /* 0x000ea20000000800 */
[-CC-:B---3--:R-:W-:Y:S02]  /*1150*/  SHF.R.U64 R20, R27, R28.reuse, R5.reuse ;  /* 0x0000001c1b147219 */ /* 0x188fe40000001205 */
[-C--:B------:R-:W-:Y:S02]  /*1160*/  SHF.L.U32 R3, R3, R28.reuse, RZ ;  /* 0x0000001c03037219 */ /* 0x080fe400000006ff */
[----:B------:R-:W-:Y:S01]  /*1170*/  SHF.R.U32.HI R5, RZ, R28, R5 ;  /* 0x0000001cff057219 */ /* 0x000fe20000011605 */
[----:B------:R-:W-:Y:S01]  /*1180*/  IMAD.MOV.U32 R4, RZ, RZ, R20 ;  /* 0x000000ffff047224 */ /* 0x000fe200078e0014 */
[----:B------:R-:W-:Y:S01]  /*1190*/  LOP3.LUT R12, RZ, R3, RZ, 0x33, !PT ;  /* 0x00000003ff0c7212 */ /* 0x000fe200078e33ff */
[----:B------:R-:W3:Y:S01]  /*11a0*/  LDC R25, c[0x0][0x610] ;  /* 0x00018400ff197b82 */ /* 0x000ee20000000800 */
[----:B------:R-:W-:Y:S05]  /*11b0*/  @!P0 BRA `(.L_x_11) ;  /* 0x0000000000288947 */ /* 0x000fea0003800000 */
[----:B------:R-:W4:Y:S02]  /*11c0*/  LDC R3, c[0x0][0x64c] ;  /* 0x00019300ff037b82 */ /* 0x000f240000000800 */
[----:B----4-:R-:W-:-:S05]  /*11d0*/  IADD3 R3, P0, R20, R3, RZ ;  /* 0x0000000314037210 */ /* 0x010fca0007f1e0ff */
        /* <DEDUP_REMOVED lines=8> */
.L_x_11:
[----:B-1----:R-:W-:Y:S01]  /*1260*/  SHF.R.U64 R4, R4, R15, R5 ;  /* 0x0000000f04047219 */ /* 0x002fe20000001205 */
[----:B0-----:R-:W-:Y:S01]  /*1270*/  VIADD R5, R24, 0xffffffff ;  /* 0xffffffff18057836 */ /* 0x001fe20000000000 */
[----:B------:R-:W-:Y:S02]  /*1280*/  SHF.L.U32 R3, R23, R28, RZ ;  /* 0x0000001c17037219 */ /* 0x000fe400000006ff */
[----:B------:R-:W-:Y:S01]  /*1290*/  LOP3.LUT R12, R27, R12, RZ, 0xc0, !PT ;  /* 0x0000000c1b0c7212 */ /* 0x000fe200078ec0ff */
[----:B------:R-:W-:Y:S01]  /*12a0*/  IMAD.MOV R8, RZ, RZ, -R4 ;  /* 0x000000ffff087224 */ /* 0x000fe200078e0a04 */
[----:B------:R-:W-:Y:S02]  /*12b0*/  SEL R6, R6, R29, !P1 ;  /* 0x0000001d06067207 */ /* 0x000fe40004800000 */
[----:B------:R-:W-:Y:S01]  /*12c0*/  LOP3.LUT R5, R14, R5, RZ, 0xc0, !PT ;  /* 0x000000050e057212 */ /* 0x000fe200078ec0ff */
[----:B------:R-:W-:Y:S02]  /*12d0*/  IMAD R9, R3, R4, R12 ;  /* 0x0000000403097224 */ /* 0x000fe400078e020c */
[----:B--2---:R-:W-:-:S02]  /*12e0*/  IMAD R3, R8, R21, R20 ;  /* 0x0000001508037224 */ /* 0x004fc400078e0214 */
[----:B---3--:R-:W-:Y:S02]  /*12f0*/  IMAD R6, R9, R25, R6 ;  /* 0x0000001909067224 */ /* 0x008fe400078e0206 */
[----:B------:R-:W-:Y:S02]  /*1300*/  IMAD R71, R3, R24, R5 ;  /* 0x0000001803477224 */ /* 0x000fe400078e0205 */
[----:B------:R-:W-:-:S03]  /*1310*/  IMAD.MOV.U32 R4, RZ, RZ, 0x1 ;  /* 0x00000001ff047424 */ /* 0x000fc600078e00ff */
[----:B------:R-:W-:Y:S02]  /*1320*/  SEL R70, R71, R6, !P1 ;  /* 0x0000000647467207 */ /* 0x000fe40004800000 */
[----:B------:R-:W-:Y:S02]  /*1330*/  PRMT R3, R4, 0x7610, R3 ;  /* 0x0000761004037816 */ /* 0x000fe40000000003 */
[----:B------:R-:W-:-:S07]  /*1340*/  SEL R71, R6, R71, !P1 ;  /* 0x0000004706477207 */ /* 0x000fce0004800000 */
.L_x_9:
[----:B------:R-:W-:-:S08]  /*1350*/  NOP ;  /* 0x0000000000007918 */ /* 0x000fd00000000000 */
[----:B------:R-:W0:Y:S02]  /*1360*/  USETMAXREG.TRY_ALLOC.CTAPOOL UP0, 0xe8 ;  /* 0x000000e8000079c8 */ /* 0x000e240008000600 */
[----:B0-----:R-:W-:-:S13]  /*1370*/  PLOP3.LUT P0, PT, PT, PT, UP0, 0x80, 0x0 ;  /* 0x000000000000781c */ /* 0x001fda0003f0f008 */
[----:B------:R-:W-:Y:S05]  /*1380*/  @!P0 BRA `(.L_x_9) ;  /* 0xfffffffc00f08947 */ /* 0x000fea000383ffff */
[----:B------:R-:W-:Y:S01]  /*1390*/  ULDC.64 UR4, c[0x0][0x598] ;  /* 0x0001660000047ab9 */ /* 0x000fe20000000a00 */
[----:B------:R-:W-:Y:S01]  /*13a0*/  ULDC.64 UR38, c[0x0][0x208] ;  /* 0x0000820000267ab9 */ /* 0x000fe20000000a00 */
[----:B------:R-:W-:-:S04]  /*13b0*/  ISETP.NE.U32.AND P0, PT, RZ, UR4, PT ;  /* 0x00000004ff007c0c */ /* 0x000fc8000bf05070 */
[----:B------:R-:W-:-:S13]  /*13c0*/  ISETP.NE.AND.EX P0, PT, RZ, UR5, PT, P0 ;  /* 0x00000005ff007c0c */ /* 0x000fda000bf05300 */
[----:B------:R-:W-:Y:S05]  /*13d0*/  @!P0 BRA `(.L_x_12) ;  /* 0x00000000001c8947 */ /* 0x000fea0003800000 */
[----:B------:R-:W0:Y:S02]  /*13e0*/  LDC.64 R4, c[0x0][0x598] ;  /* 0x00016600ff047b82 */ /* 0x000e240000000a00 */
[----:B0-----:R-:W2:Y:S02]  /*13f0*/  LDG.E.64 R4, desc[UR38][R4.64] ;  /* 0x0000002604047981 */ /* 0x001ea4000c1e1b00 */
[----:B--2---:R-:W-:-:S04]  /*1400*/  ISETP.NE.U32.AND P0, PT, R4, RZ, PT ;  /* 0x000000ff0400720c */ /* 0x004fc80003f05070 */
[----:B------:R-:W-:-:S13]  /*1410*/  ISETP.NE.AND.EX P0, PT, R5, RZ, PT, P0 ;  /* 0x000000ff0500720c */ /* 0x000fda0003f05300 */
[----:B------:R-:W-:Y:S05]  /*1420*/  @!P0 BRA `(.L_x_12) ;  /* 0x0000000000088947 */ /* 0x000fea0003800000 */
[----:B------:R0:W5:Y:S01]  /*1430*/  LD.E R23, desc[UR38][R4.64] ;  /* 0x0000002604177980 */ /* 0x000162000c101900 */
[----:B------:R-:W-:Y:S05]  /*1440*/  BRA `(.L_x_13) ;  /* 0x0000000000247947 */ /* 0x000fea0003800000 */
.L_x_12:
[----:B------:R-:W-:Y:S02]  /*1450*/  ULDC.64 UR4, c[0x0][0x588] ;  /* 0x0001620000047ab9 */ /* 0x000fe40000000a00 */
[----:B------:R-:W-:-:S04]  /*1460*/  ISETP.NE.U32.AND P0, PT, RZ, UR4, PT ;  /* 0x00000004ff007c0c */ /* 0x000fc8000bf05070 */
[----:B------:R-:W-:-:S13]  /*1470*/  ISETP.NE.AND.EX P0, PT, RZ, UR5, PT, P0 ;  /* 0x00000005ff007c0c */ /* 0x000fda000bf05300 */
[----:B------:R-:W-:Y:S05]  /*1480*/  @!P0 BRA `(.L_x_14) ;  /* 0x00000000000c8947 */ /* 0x000fea0003800000 */
[----:B------:R-:W0:Y:S02]  /*1490*/  LDC.64 R4, c[0x0][0x588] ;  /* 0x00016200ff047b82 */ /* 0x000e240000000a00 */
[----:B0-----:R1:W5:Y:S01]  /*14a0*/  LDG.E R23, desc[UR38][R4.64] ;  /* 0x0000002604177981 */ /* 0x001362000c1e1900 */
[----:B------:R-:W-:Y:S05]  /*14b0*/  BRA `(.L_x_13) ;  /* 0x0000000000087947 */ /* 0x000fea0003800000 */
.L_x_14:
[----:B------:R-:W-:Y:S02]  /*14c0*/  ULDC UR4, c[0x0][0x580] ;  /* 0x0001600000047ab9 */ /* 0x000fe40000000800 */
[----:B------:R-:W-:-:S07]  /*14d0*/  IMAD.U32 R23, RZ, RZ, UR4 ;  /* 0x00000004ff177e24 */ /* 0x000fce000f8e00ff */
.L_x_13:
[----:B------:R-:W-:Y:S02]  /*14e0*/  ULDC.64 UR4, c[0x0][0x5a0] ;  /* 0x0001680000047ab9 */ /* 0x000fe40000000a00 */
[----:B------:R-:W-:-:S04]  /*14f0*/  ISETP.NE.U32.AND P0, PT, RZ, UR4, PT ;  /* 0x00000004ff007c0c */ /* 0x000fc8000bf05070 */
[----:B------:R-:W-:-:S13]  /*1500*/  ISETP.NE.AND.EX P0, PT, RZ, UR5, PT, P0 ;  /* 0x00000005ff007c0c */ /* 0x000fda000bf05300 */
[----:B------:R-:W-:Y:S05]  /*1510*/  @!P0 BRA `(.L_x_15) ;  /* 0x00000000001c8947 */ /* 0x000fea0003800000 */
[----:B01----:R-:W0:Y:S02]  /*1520*/  LDC.64 R4, c[0x0][0x5a0] ;  /* 0x00016800ff047b82 */ /* 0x003e240000000a00 */
[----:B0-----:R-:W2:Y:S02]  /*1530*/  LDG.E.64 R4, desc[UR38][R4.64] ;  /* 0x0000002604047981 */ /* 0x001ea4000c1e1b00 */
[----:B--2---:R-:W-:-:S04]  /*1540*/  ISETP.NE.U32.AND P0, PT, R4, RZ, PT ;  /* 0x000000ff0400720c */ /* 0x004fc80003f05070 */
[----:B------:R-:W-:-:S13]  /*1550*/  ISETP.NE.AND.EX P0, PT, R5, RZ, PT, P0 ;  /* 0x000000ff0500720c */ /* 0x000fda0003f05300 */
[----:B------:R-:W-:Y:S05]  /*1560*/  @!P0 BRA `(.L_x_15) ;  /* 0x0000000000088947 */ /* 0x000fea0003800000 */
[----:B------:R0:W5:Y:S01]  /*1570*/  LD.E R58, desc[UR38][R4.64] ;  /* 0x00000026043a7980 */ /* 0x000162000c101900 */
[----:B------:R-:W-:Y:S05]  /*1580*/  BRA `(.L_x_16) ;  /* 0x0000000000247947 */ /* 0x000fea0003800000 */
.L_x_15:
[----:B------:R-:W-:Y:S02]  /*1590*/  ULDC.64 UR4, c[0x0][0x590] ;  /* 0x0001640000047ab9 */ /* 0x000fe40000000a00 */
[----:B------:R-:W-:-:S04]  /*15a0*/  ISETP.NE.U32.AND P0, PT, RZ, UR4, PT ;  /* 0x00000004ff007c0c */ /* 0x000fc8000bf05070 */
[----:B------:R-:W-:-:S13]  /*15b0*/  ISETP.NE.AND.EX P0, PT, RZ, UR5, PT, P0 ;  /* 0x00000005ff007c0c */ /* 0x000fda000bf05300 */
[----:B------:R-:W-:Y:S05]  /*15c0*/  @!P0 BRA `(.L_x_17) ;  /* 0x00000000000c8947 */ /* 0x000fea0003800000 */
[----:B------:R-:W2:Y:S02]  /*15d0*/  LDC.64 R58, c[0x0][0x590] ;  /* 0x00016400ff3a7b82 */ /* 0x000ea40000000a00 */
[----:B--2---:R2:W5:Y:S01]  /*15e0*/  LDG.E R58, desc[UR38][R58.64] ;  /* 0x000000263a3a7981 */ /* 0x004562000c1e1900 */
[----:B------:R-:W-:Y:S05]  /*15f0*/  BRA `(.L_x_16) ;  /* 0x0000000000087947 */ /* 0x000fea0003800000 */
.L_x_17:
[----:B------:R-:W-:Y:S02]  /*1600*/  ULDC UR4, c[0x0][0x584] ;  /* 0x0001610000047ab9 */ /* 0x000fe40000000800 */
[----:B------:R-:W-:-:S07]  /*1610*/  IMAD.U32 R58, RZ, RZ, UR4 ;  /* 0x00000004ff3a7e24 */ /* 0x000fce000f8e00ff */
.L_x_16:
[----:B------:R-:W-:-:S13]  /*1620*/  LOP3.LUT P0, RZ, R3, 0xff, RZ, 0xc0, !PT ;  /* 0x000000ff03ff7812 */ /* 0x000fda000780c0ff */
[----:B------:R-:W-:Y:S05]  /*1630*/  @!P0 EXIT ;  /* 0x000000000000894d */ /* 0x000fea0003800000 */
[----:B------:R-:W3:Y:S01]  /*1640*/  LDC R61, c[0x0][0x658] ;  /* 0x00019600ff3d7b82 */ /* 0x000ee20000000800 */
[----:B------:R-:W-:Y:S01]  /*1650*/  LOP3.LUT R7, R7, 0x1, RZ, 0xc0, !PT ;  /* 0x0000000107077812 */ /* 0x000fe200078ec0ff */
[----:B------:R-:W-:Y:S01]  /*1660*/  ULDC.64 UR6, c[0x0][0x288] ;  /* 0x0000a20000067ab9 */ /* 0x000fe20000000a00 */
[----:B------:R-:W-:Y:S01]  /*1670*/  SHF.R.U32.HI R3, RZ, 0x2, R63 ;  /* 0x00000002ff037819 */ /* 0x000fe2000001163f */
[----:B------:R-:W-:Y:S01]  /*1680*/  UIADD3 UR4, UR7, 0xf, URZ ;  /* 0x0000000f07047890 */ /* 0x000fe2000fffe03f */
[----:B------:R-:W-:Y:S01]  /*1690*/  SHF.R.U32.HI R0, RZ, 0x1, R0 ;  /* 0x00000001ff007819 */ /* 0x000fe20000011600 */
[----:B------:R-:W-:Y:S01]  /*16a0*/  IMAD.SHL.U32 R56, R7, 0x40, RZ ;  /* 0x0000004007387824 */ /* 0x000fe200078e00ff */
[----:B------:R-:W-:Y:S01]  /*16b0*/  LOP3.LUT R3, R3, 0x7, RZ, 0xc0, !PT ;  /* 0x0000000703037812 */ /* 0x000fe200078ec0ff */
[----:B------:R-:W4:Y:S01]  /*16c0*/  LDC.64 R8, c[0x0][0x5c8] ;  /* 0x00017200ff087b82 */ /* 0x000f220000000a00 */
[----:B------:R-:W-:Y:S01]  /*16d0*/  USHF.R.S32.HI UR5, URZ, 0x1f, UR4 ;  /* 0x0000001f3f057899 */ /* 0x000fe20008011404 */
[----:B------:R-:W-:Y:S01]  /*16e0*/  LOP3.LUT R0, R0, 0x30, RZ, 0xc0, !PT ;  /* 0x0000003000007812 */ /* 0x000fe200078ec0ff */
[----:B------:R-:W-:Y:S01]  /*16f0*/  IMAD.MOV.U32 R6, RZ, RZ, 0x1 ;  /* 0x00000001ff067424 */ /* 0x000fe200078e00ff */
[--C-:B------:R-:W-:Y:S01]  /*1700*/  LOP3.LUT R56, R56, 0x40, R3.reuse, 0xe2, !PT ;  /* 0x0000004038387812 */ /* 0x100fe200078ee203 */
[----:B------:R-:W-:Y:S01]  /*1710*/  ULEA.HI UR5, UR5, UR4, URZ, 0x4 ;  /* 0x0000000405057291 */ /* 0x000fe2000f8f203f */
[-C--:B01----:R-:W-:Y:S01]  /*1720*/  IADD3 R4, RZ, -R0.reuse, -R3 ;  /* 0x80000000ff047210 */ /* 0x083fe20007ffe803 */
[----:B------:R-:W-:Y:S01]  /*1730*/  IMAD.U32 R5, RZ, RZ, UR6 ;  /* 0x00000006ff057e24 */ /* 0x000fe2000f8e00ff */
[----:B------:R-:W0:Y:S01]  /*1740*/  LDC R65, c[0x0][0x600] ;  /* 0x00018000ff417b82 */ /* 0x000e220000000800 */
[----:B------:R-:W-:Y:S01]  /*1750*/  LOP3.LUT R56, R56, R0, RZ, 0xfc, !PT ;  /* 0x0000000038387212 */ /* 0x000fe200078efcff */
[----:B------:R-:W-:Y:S01]  /*1760*/  IMAD.MOV.U32 R0, RZ, RZ, -0x1 ;  /* 0xffffffffff007424 */ /* 0x000fe200078e00ff */
[----:B------:R-:W-:Y:S01]  /*1770*/  USHF.R.S32.HI UR43, URZ, 0x4, UR5 ;  /* 0x000000043f2b7899 */ /* 0x000fe20008011405 */
[----:B------:R-:W-:Y:S01]  /*1780*/  LOP3.LUT R62, R63, 0x3, RZ, 0xc0, !PT ;  /* 0x000000033f3e7812 */ /* 0x000fe200078ec0ff */
[----:B------:R-:W-:Y:S01]  /*1790*/  IMAD R4, R7, -0x40, R4 ;  /* 0xffffffc007047824 */ /* 0x000fe200078e0204 */
[C---:B------:R-:W-:Y:S01]  /*17a0*/  LOP3.LUT R64, R63.reuse, 0x80, RZ, 0xc0, !PT ;  /* 0x000000803f407812 */ /* 0x040fe200078ec0ff */
[----:B------:R-:W-:Y:S01]  /*17b0*/  UISETP.LT.AND UP0, UPT, UR43, 0x1, UPT ;  /* 0x000000012b00788c */ /* 0x000fe2000bf01270 */
[-C--:B---3--:R-:W-:Y:S01]  /*17c0*/  SHF.L.U32 R0, R0, R61.reuse, RZ ;  /* 0x0000003d00007219 */ /* 0x088fe200000006ff */
[----:B------:R-:W-:Y:S01]  /*17d0*/  ULDC UR4, c[0x0][0x284] ;  /* 0x0000a10000047ab9 */ /* 0x000fe20000000800 */
[----:B------:R-:W-:Y:S01]  /*17e0*/  IMAD R62, R62, -0x2, R5 ;  /* 0xfffffffe3e3e7824 */ /* 0x000fe200078e0205 */
[----:B------:R-:W-:Y:S01]  /*17f0*/  USEL UR44, UR43, 0x1, UP0 ;  /* 0x000000012b2c7887 */ /* 0x000fe20008000000 */
[----:B------:R-:W-:Y:S01]  /*1800*/  SHF.L.U32 R61, R6, R61, RZ ;  /* 0x0000003d063d7219 */ /* 0x000fe200000006ff */
[----:B------:R-:W-:Y:S01]  /*1810*/  IMAD.SHL.U32 R63, R63, 0x2, RZ ;  /* 0x000000023f3f7824 */ /* 0x000fe200078e00ff */
[----:B------:R-:W-:Y:S01]  /*1820*/  LOP3.LUT R68, R18, 0x1, RZ, 0xfc, !PT ;  /* 0x0000000112447812 */ /* 0x000fe200078efcff */
[----:B------:R-:W-:Y:S01]  /*1830*/  VIADD R67, R4, UR4 ;  /* 0x0000000404437c36 */ /* 0x000fe20008000000 */
[C---:B----4-:R-:W-:Y:S01]  /*1840*/  SHF.L.U64.HI R60, R8.reuse, 0x3, R9 ;  /* 0x00000003083c7819 */ /* 0x050fe20000010209 */
[----:B--2---:R-:W-:Y:S01]  /*1850*/  IMAD.SHL.U32 R59, R8, 0x8, RZ ;  /* 0x00000008083b7824 */ /* 0x004fe200078e00ff */
[----:B------:R-:W-:Y:S01]  /*1860*/  SHF.R.U32.HI R64, RZ, 0x7, R64 ;  /* 0x00000007ff407819 */ /* 0x000fe20000011640 */
[----:B------:R-:W-:Y:S01]  /*1870*/  IMAD.MOV.U32 R57, RZ, RZ, RZ ;  /* 0x000000ffff397224 */ /* 0x000fe200078e00ff */
[----:B------:R-:W-:Y:S01]  /*1880*/  LOP3.LUT R66, RZ, R0, RZ, 0x33, !PT ;  /* 0x00000000ff427212 */ /* 0x000fe200078e33ff */
[----:B------:R-:W-:Y:S01]  /*1890*/  UIADD3 UR44, UR43, -UR44, URZ ;  /* 0x8000002c2b2c7290 */ /* 0x000fe2000fffe03f */
[----:B------:R-:W-:Y:S01]  /*18a0*/  UMOV UR40, URZ ;  /* 0x0000003f00287c82 */ /* 0x000fe20008000000 */
[----:B0-----:R-:W-:Y:S01]  /*18b0*/  VIADD R65, R65, 0xffffffff ;  /* 0xffffffff41417836 */ /* 0x001fe20000000000 */
[----:B------:R-:W-:-:S09]  /*18c0*/  UMOV UR41, URZ ;  /* 0x0000003f00297c82 */ /* 0x000fd20008000000 */
.L_x_101:
[----:B0-----:R-:W0:Y:S01]  /*18d0*/  SHFL.IDX PT, R0, R64, RZ, 0x1f ;  /* 0x00001fff40007589 */ /* 0x001e2200000e0000 */
[----:B-1----:R-:W1:Y:S01]  /*18e0*/  S2UR UR7, SR_CgaCtaId ;  /* 0x00000000000779c3 */ /* 0x002e620000008800 */
[----:B------:R-:W-:Y:S01]  /*18f0*/  UMOV UR6, 0x400 ;  /* 0x0000040000067882 */ /* 0x000fe20000000000 */
[----:B0-----:R-:W-:Y:S01]  /*1900*/  R2UR UR4, R0 ;  /* 0x00000000000472ca */ /* 0x001fe200000e0000 */
[----:B-1----:R-:W-:-:S12]  /*1910*/  ULEA UR46, UR7, UR6, 0x18 ;  /* 0x00000006072e7291 */ /* 0x002fd8000f8ec03f */
[----:B------:R-:W-:-:S04]  /*1920*/  ULEA.HI UR5, UR4, UR4, URZ, 0x1 ;  /* 0x0000000404057291 */ /* 0x000fc8000f8f083f */
[----:B------:R-:W-:-:S04]  /*1930*/  ULOP3.LUT UR5, UR5, 0x1ffffe, URZ, 0xc0, !UPT ;  /* 0x001ffffe05057892 */ /* 0x000fc8000f8ec03f */
[----:B------:R-:W-:-:S03]  /*1940*/  UIADD3 UR5, UR4, -UR5, URZ ;  /* 0x8000000504057290 */ /* 0x000fc6000fffe03f */
[----:B------:R-:W-:Y:S01]  /*1950*/  ULDC UR4, c[0x0][0x28c] ;  /* 0x0000a30000047ab9 */ /* 0x000fe20000000800 */
[----:B------:R-:W-:Y:S01]  /*1960*/  ULEA UR5, UR5, UR46, 0xb ;  /* 0x0000002e05057291 */ /* 0x000fe2000f8e583f */
[----:B------:R-:W-:-:S03]  /*1970*/  ISETP.LT.AND P0, PT, RZ, UR4, PT ;  /* 0x00000004ff007c0c */ /* 0x000fc6000bf01270 */
[----:B------:R-:W-:-:S04]  /*1980*/  UIADD3 UR5, UR5, 0x300, URZ ;  /* 0x0000030005057890 */ /* 0x000fc8000fffe03f */
[----:B------:R-:W-:-:S04]  /*1990*/  USHF.R.U32.HI UR5, URZ, 0x4, UR5 ;  /* 0x000000043f057899 */ /* 0x000fc80008011605 */
[----:B------:R-:W-:-:S04]  /*19a0*/  ULOP3.LUT UR5, UR5, 0x3fff, URZ, 0xc0, !UPT ;  /* 0x00003fff05057892 */ /* 0x000fc8000f8ec03f */
[----:B------:R-:W-:Y:S01]  /*19b0*/  ULOP3.LUT UR45, UR5, 0x10000, URZ, 0xfc, !UPT ;  /* 0x00010000052d7892 */ /* 0x000fe2000f8efc3f */
[----:B--2345:R-:W-:Y:S11]  /*19c0*/  @P0 BRA `(.L_x_18) ;  /* 0x0000000000400947 */ /* 0x03cff60003800000 */
[----:B------:R-:W-:Y:S01]  /*19d0*/  MOV R0, 0x0 ;  /* 0x0000000000007802 */ /* 0x000fe20000000f00 */
[----:B------:R-:W-:Y:S01]  /*19e0*/  ULDC.64 UR4, c[0x4][0x68] ;  /* 0x01001a0000047ab9 */ /* 0x000fe20000000a00 */
[----:B------:R-:W-:Y:S01]  /*19f0*/  ULDC.64 UR6, c[0x4][0x8] ;  /* 0x0100020000067ab9 */ /* 0x000fe20000000a00 */
[----:B------:R-:W-:Y:S01]  /*1a00*/  IMAD.U32 R4, RZ, RZ, UR4 ;  /* 0x00000004ff047e24 */ /* 0x000fe2000f8e00ff */
[----:B------:R0:W1:Y:S01]  /*1a10*/  LDC.64 R14, c[0x4][R0] ;  /* 0x01000000000e7b82 */ /* 0x0000620000000a00 */
[----:B------:R-:W-:Y:S01]  /*1a20*/  IMAD.U32 R5, RZ, RZ, UR5 ;  /* 0x00000005ff057e24 */ /* 0x000fe2000f8e00ff */
[----:B------:R-:W-:Y:S01]  /*1a30*/  ULDC.64 UR4, c[0x4][0x70] ;  /* 0x01001c0000047ab9 */ /* 0x000fe20000000a00 */
[----:B------:R-:W-:Y:S02]  /*1a40*/  IMAD.U32 R10, RZ, RZ, UR6 ;  /* 0x00000006ff0a7e24 */ /* 0x000fe4000f8e00ff */
[----:B------:R-:W-:Y:S02]  /*1a50*/  IMAD.U32 R6, RZ, RZ, UR4 ;  /* 0x00000004ff067e24 */ /* 0x000fe4000f8e00ff */
[----:B------:R-:W-:-:S02]  /*1a60*/  IMAD.U32 R7, RZ, RZ, UR5 ;  /* 0x00000005ff077e24 */ /* 0x000fc4000f8e00ff */
[----:B------:R-:W-:Y:S02]  /*1a70*/  IMAD.U32 R11, RZ, RZ, UR7 ;  /* 0x00000007ff0b7e24 */ /* 0x000fe4000f8e00ff */
[----:B------:R-:W-:Y:S02]  /*1a80*/  IMAD.MOV.U32 R8, RZ, RZ, 0x1e1 ;  /* 0x000001e1ff087424 */ /* 0x000fe400078e00ff */
[----:B------:R-:W-:Y:S02]  /*1a90*/  IMAD.MOV.U32 R12, RZ, RZ, 0x1 ;  /* 0x00000001ff0c7424 */ /* 0x000fe400078e00ff */
[----:B0-----:R-:W-:-:S07]  /*1aa0*/  IMAD.MOV.U32 R13, RZ, RZ, RZ ;  /* 0x000000ffff0d7224 */ /* 0x001fce00078e00ff */
[----:B------:R-:W-:-:S07]  /*1ab0*/  LEPC R20, `(.L_x_18) ;  /* 0x000000001014794e */ /* 0x000fce0000000000 */
[----:B-1---5:R-:W-:Y:S05]  /*1ac0*/  CALL.ABS.NOINC R14 ;  /* 0x000000000e007343 */ /* 0x022fea0003c00000 */
.L_x_18:
[----:B------:R-:W-:-:S13]  /*1ad0*/  ISETP.NE.AND P0, PT, R68, 0x3, PT ;  /* 0x000000034400780c */ /* 0x000fda0003f05270 */
[----:B------:R-:W-:Y:S05]  /*1ae0*/  @!P0 BRA `(.L_x_19) ;  /* 0x0000000000048947 */ /* 0x000fea0003800000 */
[----:B------:R-:W-:Y:S01]  /*1af0*/  BPT.TRAP 0x1 ;  /* 0x000000040000795c */ /* 0x000fe20000300000 */
.L_x_19:
[----:B------:R-:W-:Y:S02]  /*1b00*/  IMAD.U32 R3, RZ, RZ, UR41 ;  /* 0x00000029ff037e24 */ /* 0x000fe4000f8e00ff */
[----:B------:R-:W-:-:S03]  /*1b10*/  IMAD.U32 R0, RZ, RZ, UR40 ;  /* 0x00000028ff007e24 */ /* 0x000fc6000f8e00ff */
[----:B------:R-:W-:Y:S02]  /*1b20*/  LEA R3, R3, UR46, 0x3 ;  /* 0x0000002e03037c11 */ /* 0x000fe4000f8e18ff */
[----:B------:R-:W-:-:S04]  /*1b30*/  SHF.L.U32 R0, R0, 0x1f, RZ ;  /* 0x0000001f00007819 */ /* 0x000fc800000006ff */
[----:B------:R0:W1:Y:S01]  /*1b40*/  SYNCS.PHASECHK.TRANS64.TRYWAIT P1, [R3+URZ], R0 ;  /* 0x00000000030075a7 */ /* 0x000062000802017f */
[----:B------:R-:W-:Y:S05]  /*1b50*/  @!P0 BRA `(.L_x_20) ;  /* 0x0000000000048947 */ /* 0x000fea0003800000 */
[----:B------:R-:W-:Y:S01]  /*1b60*/  BPT.TRAP 0x1 ;  /* 0x000000040000795c */ /* 0x000fe20000300000 */
.L_x_20:
[----:B------:R-:W-:-:S05]  /*1b70*/  IMAD.U32 R4, RZ, RZ, UR44 ;  /* 0x0000002cff047e24 */ /* 0x000fca000f8e00ff */
[----:B------:R-:W-:Y:S01]  /*1b80*/  ISETP.GE.AND P2, PT, R4, 0x1, PT ;  /* 0x000000010400780c */ /* 0x000fe20003f46270 */
[----:B-1----:R-:W-:-:S12]  /*1b90*/  @P1 BRA `(.L_x_21) ;  /* 0x0000000000081947 */ /* 0x002fd80003800000 */
[----:B------:R-:W1:Y:S02]  /*1ba0*/  SYNCS.PHASECHK.TRANS64.TRYWAIT P1, [R3+URZ], R0 ;  /* 0x00000000030075a7 */ /* 0x000e64000802017f */
[----:B-1----:R-:W-:Y:S05]  /*1bb0*/  @!P1 BRA `(.L_x_22) ;  /* 0x00000058000c9947 */ /* 0x002fea0003800000 */
.L_x_21:
[----:B------:R-:W-:Y:S05]  /*1bc0*/  WARPSYNC.ALL ;  /* 0x0000000000007948 */ /* 0x000fea0003800000 */
[----:B------:R-:W-:Y:S01]  /*1bd0*/  UIADD3 UR4, UR46, 0x25300, URZ ;  /* 0x000253002e047890 */ /* 0x000fe2000fffe03f */
[----:B------:R-:W-:Y:S01]  /*1be0*/  WARPGROUP.ARRIVE ;  /* 0x00000000000079c5 */ /* 0x000fe20000000000 */
[----:B------:R-:W-:Y:S01]  /*1bf0*/  UMOV UR5, 0xc0000010 ;  /* 0xc000001000057882 */ /* 0x000fe20000000000 */
[----:B------:R-:W-:Y:S01]  /*1c00*/  UMOV UR7, 0xc0000010 ;  /* 0xc000001000077882 */ /* 0x000fe20000000000 */
[----:B------:R-:W-:-:S04]  /*1c10*/  USHF.R.U32.HI UR4, URZ, 0x4, UR4 ;  /* 0x000000043f047899 */ /* 0x000fc80008011604 */
[----:B------:R-:W-:-:S04]  /*1c20*/  ULOP3.LUT UR4, UR4, 0x3fff, URZ, 0xc0, !UPT ;  /* 0x00003fff04047892 */ /* 0x000fc8000f8ec03f */
[----:B------:R-:W-:Y:S02]  /*1c30*/  ULOP3.LUT UR9, UR4, 0x10000, URZ, 0xfc, !UPT ;  /* 0x0001000004097892 */ /* 0x000fe4000f8efc3f */
[----:B------:R-:W-:Y:S02]  /*1c40*/  ULEA UR4, UR41, UR45, 0x8 ;  /* 0x0000002d29047291 */ /* 0x000fe4000f8e403f */
[----:B------:R-:W-:-:S09]  /*1c50*/  ULEA UR6, UR41, UR9, 0x7 ;  /* 0x0000000929067291 */ /* 0x000fd2000f8e383f */
[----:B------:R-:W-:Y:S03]  /*1c60*/  HGMMA.64x64x16.F32 R24, gdesc[UR4], RZ, !UPT, gsb0 ;  /* 0x00e00000041879f0 */ /* 0x000fe6000c0008ff */
[----:B------:R-:W-:Y:S02]  /*1c70*/  WARPGROUP.DEPBAR.LE gsb0, 0x0 ;  /* 0x00008000000079c5 */ /* 0x000fe40000010000 */
[----:B------:R-:W-:Y:S05]  /*1c80*/  @!P2 BRA `(.L_x_23) ;  /* 0x0000000000c4a947 */ /* 0x000fea0003800000 */
[----:B------:R-:W-:Y:S01]  /*1c90*/  UIADD3 UR4, UR41, 0x1, URZ ;  /* 0x0000000129047890 */ /* 0x000fe2000fffe03f */
[----:B01----:R-:W-:Y:S02]  /*1ca0*/  IMAD.U32 R0, RZ, RZ, UR44 ;  /* 0x0000002cff007e24 */ /* 0x003fe4000f8e00ff */
[----:B------:R-:W-:Y:S01]  /*1cb0*/  IMAD.U32 R3, RZ, RZ, UR41 ;  /* 0x00000029ff037e24 */ /* 0x000fe2000f8e00ff */
[----:B------:R-:W-:-:S04]  /*1cc0*/  UISETP.NE.AND UP0, UPT, UR4, 0x25, UPT ;  /* 0x000000250400788c */ /* 0x000fc8000bf05270 */
[----:B------:R-:W-:Y:S02]  /*1cd0*/  USEL UR5, URZ, 0x1, UP0 ;  /* 0x000000013f057887 */ /* 0x000fe40008000000 */
[----:B------:R-:W-:Y:S02]  /*1ce0*/  USEL UR8, UR4, URZ, UP0 ;  /* 0x0000003f04087287 */ /* 0x000fe40008000000 */
[----:B------:R-:W-:-:S06]  /*1cf0*/  ULOP3.LUT UR5, UR40, UR5, URZ, 0x3c, !UPT ;  /* 0x0000000528057292 */ /* 0x000fcc000f8e3c3f */
[----:B------:R-:W-:-:S07]  /*1d00*/  IMAD.U32 R6, RZ, RZ, UR5 ;  /* 0x00000005ff067e24 */ /* 0x000fce000f8e00ff */
.L_x_30:
[----:B------:R-:W-:Y:S05]  /*1d10*/  @!P0 BRA `(.L_x_24) ;  /* 0x0000000000048947 */ /* 0x000fea0003800000 */
[----:B------:R-:W-:Y:S01]  /*1d20*/  BPT.TRAP 0x1 ;  /* 0x000000040000795c */ /* 0x000fe20000300000 */
.L_x_24:
[----:B------:R-:W0:Y:S01]  /*1d30*/  S2UR UR5, SR_CgaCtaId ;  /* 0x00000000000579c3 */ /* 0x000e220000008800 */
[----:B------:R-:W-:Y:S01]  /*1d40*/  UMOV UR4, 0x400 ;  /* 0x0000040000047882 */ /* 0x000fe20000000000 */
[----:B------:R-:W-:Y:S01]  /*1d50*/  SHF.L.U32 R4, R6, 0x1f, RZ ;  /* 0x0000001f06047819 */ /* 0x000fe200000006ff */
[----:B0-----:R-:W-:-:S04]  /*1d60*/  ULEA UR10, UR5, UR4, 0x18 ;  /* 0x00000004050a7291 */ /* 0x001fc8000f8ec03f */
[----:B------:R-:W-:-:S09]  /*1d70*/  ULEA UR4, UR8, UR10, 0x3 ;  /* 0x0000000a08047291 */ /* 0x000fd2000f8e183f */
[----:B------:R0:W1:Y:S01]  /*1d80*/  SYNCS.PHASECHK.TRANS64.TRYWAIT P1, [UR4], R4 ;  /* 0x00000004ff0075a7 */ /* 0x0000620008020144 */
[----:B------:R-:W-:Y:S05]  /*1d90*/  @!P0 BRA `(.L_x_25) ;  /* 0x0000000000048947 */ /* 0x000fea0003800000 */
[----:B------:R-:W-:Y:S01]  /*1da0*/  BPT.TRAP 0x1 ;  /* 0x000000040000795c */ /* 0x000fe20000300000 */
.L_x_25:
[----:B-1----:R-:W-:Y:S05]  /*1db0*/  @P1 BRA `(.L_x_26) ;  /* 0x0000000000081947 */ /* 0x002fea0003800000 */
[----:B------:R-:W1:Y:S02]  /*1dc0*/  SYNCS.PHASECHK.TRANS64.TRYWAIT P1, [UR4], R4 ;  /* 0x00000004ff0075a7 */ /* 0x000e640008020144 */
[----:B-1----:R-:W-:Y:S05]  /*1dd0*/  @!P1 BRA `(.L_x_27) ;  /* 0x0000005400989947 */ /* 0x002fea0003800000 */
.L_x_26:
[----:B------:R-:W-:Y:S01]  /*1de0*/  ULEA UR4, UR8, UR45, 0x8 ;  /* 0x0000002d08047291 */ /* 0x000fe2000f8e403f */
[----:B------:R-:W-:Y:S01]  /*1df0*/  WARPGROUP.ARRIVE ;  /* 0x00000000000079c5 */ /* 0x000fe20000000000 */
[----:B------:R-:W-:Y:S01]  /*1e00*/  ULEA UR6, UR8, UR9, 0x7 ;  /* 0x0000000908067291 */ /* 0x000fe2000f8e383f */
[----:B------:R-:W-:Y:S01]  /*1e10*/  UMOV UR5, 0xc0000010 ;  /* 0xc000001000057882 */ /* 0x000fe20000000000 */
[----:B------:R-:W-:-:S07]  /*1e20*/  UMOV UR7, 0xc0000010 ;  /* 0xc000001000077882 */ /* 0x000fce0000000000 */
[----:B------:R-:W-:Y:S03]  /*1e30*/  HGMMA.64x64x16.F32 R24, gdesc[UR4], R24, gsb0 ;  /* 0x00e00000041879f0 */ /* 0x000fe60008000818 */
[----:B------:R-:W-:Y:S02]  /*1e40*/  WARPGROUP.DEPBAR.LE gsb0, 0x0 ;  /* 0x00008000000079c5 */ /* 0x000fe40000010000 */
[----:B------:R-:W-:Y:S05]  /*1e50*/  @!P0 BRA `(.L_x_28) ;  /* 0x0000000000048947 */ /* 0x000fea0003800000 */
[----:B------:R-:W-:Y:S01]  /*1e60*/  BPT.TRAP 0x1 ;  /* 0x000000040000795c */ /* 0x000fe20000300000 */
.L_x_28:
[----:B------:R-:W-:-:S13]  /*1e70*/  ISETP.NE.AND P1, PT, R22, RZ, PT ;  /* 0x000000ff1600720c */ /* 0x000fda0003f25270 */
[----:B01----:R-:W-:-:S05]  /*1e80*/  @P1 LEA R4, R3, UR10, 0x3 ;  /* 0x0000000a03041c11 */ /* 0x003fca000f8e18ff */
[----:B------:R-:W-:-:S05]  /*1e90*/  @P1 VIADD R4, R4, 0x128 ;  /* 0x0000012804041836 */ /* 0x000fca0000000000 */
[----:B------:R-:W-:-:S04]  /*1ea0*/  @P1 PRMT R4, R19, 0x654, R4 ;  /* 0x0000065413041816 */ /* 0x000fc80000000004 */
[----:B------:R0:W-:Y:S01]  /*1eb0*/  @P1 SYNCS.ARRIVE.TRANS64.RED.A1T0 RZ, [R4+URZ], RZ ;  /* 0x000000ff04ff19a7 */ /* 0x0001e2000810043f */
[----:B------:R-:W-:-:S13]  /*1ec0*/  ISETP.GT.U32.AND P1, PT, R18, 0x1, PT ;  /* 0x000000011200780c */ /* 0x000fda0003f24070 */
[----:B0-----:R-:W-:Y:S05]  /*1ed0*/  @P1 BRA `(.L_x_29) ;  /* 0x0000000000041947 */ /* 0x001fea0003800000 */
[----:B------:R-:W-:Y:S01]  /*1ee0*/  BPT.TRAP 0x1 ;  /* 0x000000040000795c */ /* 0x000fe20000300000 */
.L_x_29:
[----:B------:R-:W-:Y:S01]  /*1ef0*/  UIADD3 UR8, UR8, 0x1, URZ ;  /* 0x0000000108087890 */ /* 0x000fe2000fffe03f */
[C---:B------:R-:W-:Y:S01]  /*1f00*/  ISETP.GT.AND P2, PT, R0.reuse, 0x1, PT ;  /* 0x000000010000780c */ /* 0x040fe20003f44270 */
[----:B------:R-:W-:Y:S02]  /*1f10*/  VIADD R3, R3, 0x1 ;  /* 0x0000000103037836 */ /* 0x000fe40000000000 */
[----:B------:R-:W-:Y:S01]  /*1f20*/  UISETP.NE.AND UP0, UPT, UR8, 0x25, UPT ;  /* 0x000000250800788c */ /* 0x000fe2000bf05270 */
[----:B------:R-:W-:Y:S02]  /*1f30*/  VIADD R0, R0, 0xffffffff ;  /* 0xffffffff00007836 */ /* 0x000fe40000000000 */
[C---:B------:R-:W-:Y:S01]  /*1f40*/  ISETP.NE.AND P1, PT, R3.reuse, 0x25, PT ;  /* 0x000000250300780c */ /* 0x040fe20003f25270 */
[----:B------:R-:W-:Y:S02]  /*1f50*/  USEL UR4, URZ, 0x1, UP0 ;  /* 0x000000013f047887 */ /* 0x000fe40008000000 */
[----:B------:R-:W-:Y:S01]  /*1f60*/  USEL UR8, UR8, URZ, UP0 ;  /* 0x0000003f08087287 */ /* 0x000fe20008000000 */
[----:B------:R-:W-:-:S03]  /*1f70*/  SEL R3, R3, RZ, P1 ;  /* 0x000000ff03037207 */ /* 0x000fc60000800000 */
[----:B------:R-:W-:Y:S01]  /*1f80*/  LOP3.LUT R6, R6, UR4, RZ, 0x3c, !PT ;  /* 0x0000000406067c12 */ /* 0x000fe2000f8e3cff */
[----:B------:R-:W-:Y:S07]  /*1f90*/  @P2 BRA `(.L_x_30) ;  /* 0xfffffffc005c2947 */ /* 0x000fee000383ffff */
.L_x_23:
[----:B01----:R-:W0:Y:S02]  /*1fa0*/  LDC R0, c[0x0][0x28c] ;  /* 0x0000a300ff007b82 */ /* 0x003e240000000800 */
[----:B0-----:R-:W-:-:S13]  /*1fb0*/  ISETP.GE.AND P1, PT, R0, 0x1, PT ;  /* 0x000000010000780c */ /* 0x001fda0003f26270 */
[----:B------:R-:W-:Y:S05]  /*1fc0*/  @!P1 BRA `(.L_x_31) ;  /* 0x00000000005c9947 */ /* 0x000fea0003800000 */
[----:B------:R-:W-:Y:S05]  /*1fd0*/  @!P0 BRA `(.L_x_32) ;  /* 0x0000000000048947 */ /* 0x000fea0003800000 */
[----:B------:R-:W-:Y:S01]  /*1fe0*/  BPT.TRAP 0x1 ;  /* 0x000000040000795c */ /* 0x000fe20000300000 */
.L_x_32:
[----:B------:R-:W-:Y:S01]  /*1ff0*/  ISETP.NE.AND P0, PT, R22, RZ, PT ;  /* 0x000000ff1600720c */ /* 0x000fe20003f05270 */
[----:B------:R-:W-:Y:S01]  /*2000*/  BSSY B0, `(.L_x_33) ;  /* 0x0000011000007945 */ /* 0x000fe20003800000 */
[----:B------:R-:W-:-:S11]  /*2010*/  ISETP.GT.U32.AND P1, PT, R18, 0x1, PT ;  /* 0x000000011200780c */ /* 0x000fd60003f24070 */
[----:B------:R-:W-:Y:S05]  /*2020*/  @!P0 BRA `(.L_x_34) ;  /* 0x0000000000388947 */ /* 0x000fea0003800000 */
[----:B------:R-:W0:Y:S01]  /*2030*/  S2UR UR7, SR_CgaCtaId ;  /* 0x00000000000779c3 */ /* 0x000e220000008800 */
[----:B------:R-:W-:-:S04]  /*2040*/  UIADD3 UR6, UR44, UR41, URZ ;  /* 0x000000292c067290 */ /* 0x000fc8000fffe03f */
[----:B------:R-:W-:-:S04]  /*2050*/  UIMAD.WIDE.U32 UR4, UR6, -0x45306eb3, URZ ;  /* 0xbacf914d060478a5 */ /* 0x000fc8000f8e003f */
[----:B------:R-:W-:-:S04]  /*2060*/  UIADD3 UR4, UR6, -UR5, URZ ;  /* 0x8000000506047290 */ /* 0x000fc8000fffe03f */
[----:B------:R-:W-:-:S03]  /*2070*/  ULEA.HI UR4, UR4, UR5, URZ, 0x1f ;  /* 0x0000000504047291 */ /* 0x000fc6000f8ff83f */
[----:B------:R-:W-:Y:S01]  /*2080*/  UMOV UR5, 0x400 ;  /* 0x0000040000057882 */ /* 0x000fe20000000000 */
[----:B------:R-:W-:-:S04]  /*2090*/  USHF.R.U32.HI UR4, URZ, 0x5, UR4 ;  /* 0x000000053f047899 */ /* 0x000fc80008011604 */
[----:B------:R-:W-:Y:S02]  /*20a0*/  UIMAD UR4, UR4, -0x25, UR6 ;  /* 0xffffffdb040478a4 */ /* 0x000fe4000f8e0206 */
[----:B0-----:R-:W-:-:S04]  /*20b0*/  ULEA UR5, UR7, UR5, 0x18 ;  /* 0x0000000507057291 */ /* 0x001fc8000f8ec03f */
[----:B------:R-:W-:-:S04]  /*20c0*/  ULEA UR4, UR4, UR5, 0x3 ;  /* 0x0000000504047291 */ /* 0x000fc8000f8e183f */
[----:B------:R-:W-:-:S06]  /*20d0*/  UIADD3 UR4, UR4, 0x128, URZ ;  /* 0x0000012804047890 */ /* 0x000fcc000fffe03f */
[----:B------:R-:W-:-:S05]  /*20e0*/  IMAD.U32 R0, RZ, RZ, UR4 ;  /* 0x00000004ff007e24 */ /* 0x000fca000f8e00ff */
[----:B------:R-:W-:-:S04]  /*20f0*/  PRMT R0, R19, 0x654, R0 ;  /* 0x0000065413007816 */ /* 0x000fc80000000000 */
[----:B------:R0:W-:Y:S03]  /*2100*/  SYNCS.ARRIVE.TRANS64.RED.A1T0 RZ, [R0+URZ], RZ ;  /* 0x000000ff00ff79a7 */ /* 0x0001e6000810043f */
.L_x_34:
[----:B------:R-:W-:Y:S05]  /*2110*/  BSYNC B0 ;  /* 0x0000000000007941 */ /* 0x000fea0003800000 */
.L_x_33:
[----:B------:R-:W-:Y:S05]  /*2120*/  @P1 BRA `(.L_x_31) ;  /* 0x0000000000041947 */ /* 0x000fea0003800000 */
[----:B------:R-:W-:Y:S01]  /*2130*/  BPT.TRAP 0x1 ;  /* 0x000000040000795c */ /* 0x000fe20000300000 */
.L_x_31:
[----:B------:R-:W-:Y:S01]  /*2140*/  UISETP.GE.U32.AND UP1, UPT, UR43, 0x25, UPT ;  /* 0x000000252b00788c */ /* 0x000fe2000bf26070 */
[----:B------:R-:W-:Y:S01]  /*2150*/  IMAD.SHL.U32 R3, R70, 0x40, RZ ;  /* 0x0000004046037824 */ /* 0x000fe200078e00ff */
[----:B------:R-:W-:Y:S01]  /*2160*/  UIADD3 UR41, UR43, UR41, URZ ;  /* 0x000000292b297290 */ /* 0x000fe2000fffe03f */
[----:B------:R-:W-:Y:S01]  /*2170*/  SHF.R.S32.HI R9, RZ, 0x1f, R69 ;  /* 0x0000001fff097819 */ /* 0x000fe20000011445 */
[----:B------:R-:W-:Y:S01]  /*2180*/  ULDC UR10, c[0x0][0x288] ;  /* 0x0000a200000a7ab9 */ /* 0x000fe20000000800 */
[----:B------:R-:W-:Y:S01]  /*2190*/  IMAD.SHL.U32 R6, R71, 0x80, RZ ;  /* 0x0000008047067824 */ /* 0x000fe200078e00ff */
[C---:B------:R-:W-:Y:S01]  /*21a0*/  LOP3.LUT R10, R3.reuse, 0x6, R63, 0xf8, !PT ;  /* 0x00000006030a7812 */ /* 0x040fe200078ef83f */
[----:B------:R-:W-:Y:S01]  /*21b0*/  UISETP.GT.U32.AND UP0, UPT, UR41, 0x24, UPT ;  /* 0x000000242900788c */ /* 0x000fe2000bf04070 */
[----:B------:R-:W-:Y:S01]  /*21c0*/  ISETP.GE.AND P0, PT, R3, UR10, PT ;  /* 0x0000000a03007c0c */ /* 0x000fe2000bf06270 */
[----:B------:R-:W-:Y:S01]  /*21d0*/  ULDC.64 UR6, c[0x0][0x5d0] ;  /* 0x0001740000067ab9 */ /* 0x000fe20000000a00 */
[----:B------:R-:W-:Y:S01]  /*21e0*/  ULDC UR11, c[0x0][0x284] ;  /* 0x0000a100000b7ab9 */ /* 0x000fe20000000800 */
[----:B------:R-:W-:Y:S01]  /*21f0*/  @UP1 UIMAD.WIDE.U32 UR4, UR41, -0x45306eb3, URZ ;  /* 0xbacf914d290418a5 */ /* 0x000fe2000f8e003f */
[----:B------:R-:W-:Y:S01]  /*2200*/  SHF.R.S32.HI R11, RZ, 0x1f, R10 ;  /* 0x0000001fff0b7819 */ /* 0x000fe2000001140a */
[----:B0-----:R-:W-:Y:S01]  /*2210*/  IMAD R0, R9, UR6, RZ ;  /* 0x0000000609007c24 */ /* 0x001fe2000f8e02ff */
[----:B------:R-:W-:Y:S01]  /*2220*/  UISETP.LT.U32.AND UP0, UPT, UR43, 0x25, UP0 ;  /* 0x000000252b00788c */ /* 0x000fe20008701070 */
[----:B------:R-:W-:Y:S01]  /*2230*/  ISETP.GE.OR P0, PT, R6, UR11, P0 ;  /* 0x0000000b06007c0c */ /* 0x000fe20008706670 */
[----:B------:R-:W-:Y:S01]  /*2240*/  @UP1 UIADD3 UR4, UR41, -UR5, URZ ;  /* 0x8000000529041290 */ /* 0x000fe2000fffe03f */
[C---:B------:R-:W-:Y:S01]  /*2250*/  IMAD R7, R69.reuse, UR7, R0 ;  /* 0x0000000745077c24 */ /* 0x040fe2000f8e0200 */
[----:B------:R-:W-:Y:S01]  /*2260*/  ULDC.64 UR8, c[0x0][0x5c8] ;  /* 0x0001720000087ab9 */ /* 0x000fe20000000a00 */
[----:B------:R-:W-:Y:S01]  /*2270*/  IMAD.WIDE.U32 R4, R69, UR6, R10 ;  /* 0x0000000645047c25 */ /* 0x000fe2000f8e000a */
[----:B------:R-:W-:-:S02]  /*2280*/  USEL UR6, URZ, 0x1, !UP0 ;  /* 0x000000013f067887 */ /* 0x000fc4000c000000 */
[----:B------:R-:W-:Y:S01]  /*2290*/  @UP1 ULEA.HI UR4, UR4, UR5, URZ, 0x1f ;  /* 0x0000000504041291 */ /* 0x000fe2000f8ff83f */
[----:B------:R-:W-:Y:S01]  /*22a0*/  IMAD.WIDE R70, R71, 0x80, R56 ;  /* 0x0000008047467825 */ /* 0x000fe200078e0238 */
[----:B------:R-:W-:Y:S02]  /*22b0*/  ULOP3.LUT UR40, UR40, UR6, URZ, 0x3c, !UPT ;  /* 0x0000000628287292 */ /* 0x000fe4000f8e3c3f */
[----:B------:R-:W-:Y:S01]  /*22c0*/  @UP1 USHF.R.U32.HI UR4, URZ, 0x5, UR4 ;  /* 0x000000053f041899 */ /* 0x000fe20008011604 */
[----:B------:R-:W-:Y:S02]  /*22d0*/  IMAD.IADD R5, R5, 0x1, R7 ;  /* 0x0000000105057824 */ /* 0x000fe400078e0207 */
[----:B------:R-:W-:Y:S01]  /*22e0*/  IMAD R7, R71, UR8, RZ ;  /* 0x0000000847077c24 */ /* 0x000fe2000f8e02ff */
[----:B------:R-:W-:Y:S01]  /*22f0*/  @UP1 ULOP3.LUT UR40, UR40, 0x1, UR4, 0x78, !UPT ;  /* 0x0000000128281892 */ /* 0x000fe2000f8e7804 */
[----:B------:R-:W-:-:S04]  /*2300*/  IMAD.WIDE.U32 R72, R70, UR8, R4 ;  /* 0x0000000846487c25 */ /* 0x000fc8000f8e0004 */
[----:B------:R-:W-:Y:S02]  /*2310*/  IMAD R7, R70, UR9, R7 ;  /* 0x0000000946077c24 */ /* 0x000fe4000f8e0207 */
[----:B------:R-:W-:Y:S01]  /*2320*/  IMAD.MOV.U32 R0, RZ, RZ, -0x1 ;  /* 0xffffffffff007424 */ /* 0x000fe200078e00ff */
[----:B------:R-:W-:Y:S06]  /*2330*/  @P0 BRA `(.L_x_35) ;  /* 0x00000020009c0947 */ /* 0x000fec0003800000 */
[----:B-----5:R-:W-:Y:S01]  /*2340*/  FSETP.NEU.AND P0, PT, R58, RZ, PT ;  /* 0x000000ff3a00720b */ /* 0x020fe20003f0d000 */
[----:B------:R-:W-:Y:S01]  /*2350*/  IMAD.IADD R4, R62, 0x1, -R3 ;  /* 0x000000013e047824 */ /* 0x000fe200078e0a03 */
[----:B------:R-:W-:Y:S01]  /*2360*/  BSSY B0, `(.L_x_35) ;  /* 0x0000224000007945 */ /* 0x000fe20003800000 */
[----:B------:R-:W-:Y:S02]  /*2370*/  IMAD.IADD R3, R67, 0x1, -R6 ;  /* 0x0000000143037824 */ /* 0x000fe400078e0a06 */
[----:B------:R-:W-:Y:S01]  /*2380*/  IMAD.IADD R83, R73, 0x1, R7 ;  /* 0x0000000149537824 */ /* 0x000fe200078e0207 */
[----:B------:R-:W-:-:S04]  /*2390*/  ISETP.GT.AND P2, PT, R4, RZ, PT ;  /* 0x000000ff0400720c */ /* 0x000fc80003f44270 */
[----:B------:R-:W-:-:S03]  /*23a0*/  ISETP.GT.AND P1, PT, R3, RZ, P2 ;  /* 0x000000ff0300720c */ /* 0x000fc60001724270 */
[----:B------:R-:W-:Y:S10]  /*23b0*/  @!P0 BRA `(.L_x_36) ;  /* 0x0000001400e88947 */ /* 0x000ff40003800000 */
[----:B------:R-:W0:Y:S01]  /*23c0*/  LDC.64 R76, c[0x0][0x5b8] ;  /* 0x00016e00ff4c7b82 */ /* 0x000e220000000a00 */
[----:B------:R-:W-:-:S07]  /*23d0*/  ULDC.64 UR4, c[0x0][0x5c0] ;  /* 0x0001700000047ab9 */ /* 0x000fce0000000a00 */
[----:B------:R-:W1:Y:S08]  /*23e0*/  LDC.64 R78, c[0x0][0x5b0] ;  /* 0x00016c00ff4e7b82 */ /* 0x000e700000000a00 */
[----:B------:R-:W2:Y:S01]  /*23f0*/  LDC.64 R80, c[0x0][0x5a8] ;  /* 0x00016a00ff507b82 */ /* 0x000ea20000000a00 */
[-C--:B0-----:R-:W-:Y:S02]  /*2400*/  IMAD R6, R9, R76.reuse, RZ ;  /* 0x0000004c09067224 */ /* 0x081fe400078e02ff */
[----:B------:R-:W-:-:S04]  /*2410*/  IMAD.WIDE.U32 R74, R69, R76, R10 ;  /* 0x0000004c454a7225 */ /* 0x000fc800078e000a */
[----:B------:R-:W-:Y:S02]  /*2420*/  IMAD R73, R69, R77, R6 ;  /* 0x0000004d45497224 */ /* 0x000fe400078e0206 */
[-C--:B-1----:R-:W-:Y:S02]  /*2430*/  IMAD R5, R71, R78.reuse, RZ ;  /* 0x0000004e47057224 */ /* 0x082fe400078e02ff */
[----:B------:R-:W-:Y:S02]  /*2440*/  IMAD.IADD R13, R75, 0x1, R73 ;  /* 0x000000014b0d7824 */ /* 0x000fe400078e0249 */
[----:B------:R-:W-:Y:S02]  /*2450*/  IMAD.MOV.U32 R12, RZ, RZ, R74 ;  /* 0x000000ffff0c7224 */ /* 0x000fe400078e004a */
[C---:B------:R-:W-:Y:S02]  /*2460*/  IMAD R77, R70.reuse, R79, R5 ;  /* 0x0000004f464d7224 */ /* 0x040fe400078e0205 */
[----:B------:R-:W-:-:S04]  /*2470*/  IMAD.WIDE.U32 R6, R70, R78, R12 ;  /* 0x0000004e46067225 */ /* 0x000fc800078e000c */
[----:B------:R-:W-:Y:S01]  /*2480*/  IMAD.IADD R5, R7, 0x1, R77 ;  /* 0x0000000107057824 */ /* 0x000fe200078e024d */
[----:B--2---:R-:W-:-:S04]  /*2490*/  LEA R14, P0, R6, R80, 0x1 ;  /* 0x00000050060e7211 */ /* 0x004fc800078008ff */
[----:B------:R-:W-:-:S05]  /*24a0*/  LEA.HI.X R15, R6, R81, R5, 0x1, P0 ;  /* 0x00000051060f7211 */ /* 0x000fca00000f0c05 */
[----:B------:R0:W2:Y:S01]  /*24b0*/  @P1 LDG.E.LTC128B.U16 R5, desc[UR38][R14.64] ;  /* 0x000000260e051981 */ /* 0x0000a2000c1e1520 */
[----:B------:R-:W-:Y:S01]  /*24c0*/  LEA R8, P0, R72, UR4, 0x1 ;  /* 0x0000000448087c11 */ /* 0x000fe2000f8008ff */
[----:B------:R-:W-:Y:S01]  /*24d0*/  IMAD.WIDE.U32 R6, R70, R78, R10 ;  /* 0x0000004e46067225 */ /* 0x000fe200078e000a */
[----:B------:R-:W-:Y:S03]  /*24e0*/  BSSY B1, `(.L_x_37) ;  /* 0x0000012000017945 */ /* 0x000fe60003800000 */
[----:B------:R-:W-:Y:S02]  /*24f0*/  IMAD.IADD R7, R77, 0x1, R7 ;  /* 0x000000014d077824 */ /* 0x000fe400078e0207 */
[----:B------:R-:W-:Y:S01]  /*2500*/  IMAD.WIDE.U32 R20, R69, R76, R6 ;  /* 0x0000004c45147225 */ /* 0x000fe200078e0006 */
[----:B0-----:R-:W-:-:S03]  /*2510*/  SHF.L.U64.HI R15, R78, 0x3, R79 ;  /* 0x000000034e0f7819 */ /* 0x001fc6000001024f */
[----:B------:R-:W-:Y:S01]  /*2520*/  IMAD.IADD R7, R73, 0x1, R21 ;  /* 0x0000000149077824 */ /* 0x000fe200078e0215 */
[----:B------:R-:W-:Y:S01]  /*2530*/  LEA R6, P4, R20, R80, 0x1 ;  /* 0x0000005014067211 */ /* 0x000fe200078808ff */
[----:B------:R-:W-:-:S03]  /*2540*/  IMAD.SHL.U32 R14, R78, 0x8, RZ ;  /* 0x000000084e0e7824 */ /* 0x000fc600078e00ff */
[----:B------:R-:W-:Y:S01]  /*2550*/  LEA.HI.X R7, R20, R81, R7, 0x1, P4 ;  /* 0x0000005114077211 */ /* 0x000fe200020f0c07 */
[----:B--2---:R-:W-:-:S05]  /*2560*/  HADD2.F32 R9, -RZ, R5.H0_H0 ;  /* 0x20000005ff097230 */ /* 0x004fca0000004100 */
[----:B------:R-:W-:-:S04]  /*2570*/  FMUL R9, R9, R58 ;  /* 0x0000003a09097220 */ /* 0x000fc80000400000 */
[----:B------:R-:W-:Y:S01]  /*2580*/  FFMA R24, R24, R23, R9 ;  /* 0x0000001718187223 */ /* 0x000fe20000000009 */
[----:B------:R-:W-:Y:S02]  /*2590*/  LEA.HI.X R9, R72, UR5, R83, 0x1, P0 ;  /* 0x0000000548097c11 */ /* 0x000fe400080f0c53 */
[----:B------:R-:W-:Y:S02]  /*25a0*/  ISETP.GT.AND P0, PT, R4, 0x1, PT ;  /* 0x000000010400780c */ /* 0x000fe40003f04270 */
[----:B------:R-:W-:Y:S02]  /*25b0*/  F2FP.F16.F32.PACK_AB R24, RZ, R24 ;  /* 0x00000018ff18723e */ /* 0x000fe400000000ff */
[----:B------:R-:W-:-:S03]  /*25c0*/  ISETP.GT.AND P3, PT, R3, RZ, P0 ;  /* 0x000000ff0300720c */ /* 0x000fc60000764270 */
[----:B------:R0:W-:Y:S10]  /*25d0*/  @P1 STG.E.U16 desc[UR38][R8.64], R24 ;  /* 0x0000001808001986 */ /* 0x0001f4000c101526 */
[----:B------:R-:W-:Y:S05]  /*25e0*/  @!P3 BRA `(.L_x_38) ;  /* 0x000000000004b947 */ /* 0x000fea0003800000 */
[----:B------:R1:W5:Y:S02]  /*25f0*/  LDG.E.LTC128B.U16 R5, desc[UR38][R6.64+0x2] ;  /* 0x0000022606057981 */ /* 0x000364000c1e1520 */
.L_x_38:
[----:B------:R-:W-:Y:S05]  /*2600*/  BSYNC B1 ;  /* 0x0000000000017941 */ /* 0x000fea0003800000 */
.L_x_37:
[----:B-----5:R-:W-:Y:S01]  /*2610*/  HADD2.F32 R71, -RZ, R5.H0_H0 ;  /* 0x20000005ff477230 */ /* 0x020fe20000004100 */
[----:B------:R-:W-:Y:S01]  /*2620*/  ISETP.GT.AND P2, PT, R3, 0x8, P2 ;  /* 0x000000080300780c */ /* 0x000fe20001744270 */
[----:B------:R-:W-:Y:S01]  /*2630*/  IMAD.WIDE.U32 R20, R70, R78, R14 ;  /* 0x0000004e46147225 */ /* 0x000fe200078e000e */
[----:B0-----:R-:W-:-:S03]  /*2640*/  PRMT R24, R5, 0x7610, R24 ;  /* 0x0000761005187816 */ /* 0x001fc60000000018 */
[----:B------:R-:W-:Y:S01]  /*2650*/  FMUL R12, R71, R58 ;  /* 0x0000003a470c7220 */ /* 0x000fe20000400000 */
[----:B------:R-:W-:Y:S01]  /*2660*/  IMAD.IADD R77, R77, 0x1, R21 ;  /* 0x000000014d4d7824 */ /* 0x000fe200078e0215 */
[----:B------:R-:W-:Y:S02]  /*2670*/  IADD3 R74, P1, R74, R20, RZ ;  /* 0x000000144a4a7210 */ /* 0x000fe40007f3e0ff */
[----:B------:R-:W-:-:S03]  /*2680*/  FFMA R12, R25, R23, R12 ;  /* 0x00000017190c7223 */ /* 0x000fc6000000000c */
[----:B------:R-:W-:Y:S01]  /*2690*/  IMAD.X R13, R77, 0x1, R13, P1 ;  /* 0x000000014d0d7824 */ /* 0x000fe200008e060d */
[C---:B------:R-:W-:Y:S02]  /*26a0*/  LEA R14, P1, R74.reuse, R80, 0x1 ;  /* 0x000000504a0e7211 */ /* 0x040fe400078208ff */
[----:B------:R-:W-:Y:S02]  /*26b0*/  F2FP.F16.F32.PACK_AB R12, RZ, R12 ;  /* 0x0000000cff0c723e */ /* 0x000fe400000000ff */
[----:B------:R-:W-:Y:S02]  /*26c0*/  LEA.HI.X R15, R74, R81, R13, 0x1, P1 ;  /* 0x000000514a0f7211 */ /* 0x000fe400008f0c0d */
[----:B------:R-:W-:-:S05]  /*26d0*/  PRMT R21, R12, 0x7610, R21 ;  /* 0x000076100c157816 */ /* 0x000fca0000000015 */
[----:B------:R0:W-:Y:S04]  /*26e0*/  @P3 STG.E.U16 desc[UR38][R8.64+0x2], R21 ;  /* 0x0000021508003986 */ /* 0x0001e8000c101526 */
[----:B------:R-:W2:Y:S01]  /*26f0*/  @P2 LDG.E.LTC128B.U16 R24, desc[UR38][R14.64] ;  /* 0x000000260e182981 */ /* 0x000ea2000c1e1520 */
[----:B------:R-:W-:Y:S01]  /*2700*/  IADD3 R20, P1, R10, R20, RZ ;  /* 0x000000140a147210 */ /* 0x000fe20007f3e0ff */
[----:B------:R-:W-:Y:S01]  /*2710*/  BSSY B1, `(.L_x_39) ;  /* 0x0000011000017945 */ /* 0x000fe20003800000 */
[----:B------:R-:W-:Y:S02]  /*2720*/  SHF.L.U64.HI R13, R59, 0x1, R60 ;  /* 0x000000013b0d7819 */ /* 0x000fe4000001023c */
[----:B------:R-:W-:Y:S01]  /*2730*/  ISETP.GT.AND P0, PT, R3, 0x8, P0 ;  /* 0x000000080300780c */ /* 0x000fe20000704270 */
[----:B0-----:R-:W-:Y:S01]  /*2740*/  IMAD.X R21, R11, 0x1, R77, P1 ;  /* 0x000000010b157824 */ /* 0x001fe200008e064d */
[----:B------:R-:W-:Y:S01]  /*2750*/  LEA R12, P1, R59, R8, 0x1 ;  /* 0x000000083b0c7211 */ /* 0x000fe200078208ff */
[----:B------:R-:W-:-:S04]  /*2760*/  IMAD.WIDE.U32 R20, R69, R76, R20 ;  /* 0x0000004c45147225 */ /* 0x000fc800078e0014 */
[----:B------:R-:W-:Y:S01]  /*2770*/  IMAD.X R13, R13, 0x1, R9, P1 ;  /* 0x000000010d0d7824 */ /* 0x000fe200008e0609 */
[----:B------:R-:W-:Y:S01]  /*2780*/  LEA R10, P3, R20, R80, 0x1 ;  /* 0x00000050140a7211 */ /* 0x000fe200078608ff */
[----:B------:R-:W-:-:S05]  /*2790*/  IMAD.IADD R11, R73, 0x1, R21 ;  /* 0x00000001490b7824 */ /* 0x000fca00078e0215 */
[----:B------:R-:W-:Y:S01]  /*27a0*/  LEA.HI.X R11, R20, R81, R11, 0x1, P3 ;  /* 0x00000051140b7211 */ /* 0x000fe200018f0c0b */
[----:B--2---:R-:W-:-:S05]  /*27b0*/  HADD2.F32 R5, -RZ, R24.H0_H0 ;  /* 0x20000018ff057230 */ /* 0x004fca0000004100 */
[----:B------:R-:W-:-:S04]  /*27c0*/  FMUL R5, R5, R58 ;  /* 0x0000003a05057220 */ /* 0x000fc80000400000 */
[----:B------:R-:W-:-:S05]  /*27d0*/  FFMA R5, R26, R23, R5 ;  /* 0x000000171a057223 */ /* 0x000fca0000000005 */
[----:B------:R-:W-:-:S05]  /*27e0*/  F2FP.F16.F32.PACK_AB R5, RZ, R5 ;  /* 0x00000005ff05723e */ /* 0x000fca00000000ff */
[----:B------:R0:W-:Y:S01]  /*27f0*/  @P2 STG.E.U16 desc[UR38][R12.64], R5 ;  /* 0x000000050c002986 */ /* 0x0001e2000c101526 */
[----:B------:R-:W-:Y:S05]  /*2800*/  @!P0 BRA `(.L_x_40) ;  /* 0x0000000000048947 */ /* 0x000fea0003800000 */
[----:B------:R2:W5:Y:S02]  /*2810*/  LDG.E.LTC128B.U16 R24, desc[UR38][R10.64+0x2] ;  /* 0x000002260a187981 */ /* 0x000564000c1e1520 */
.L_x_40:
[----:B------:R-:W-:Y:S05]  /*2820*/  BSYNC B1 ;  /* 0x0000000000017941 */ /* 0x000fea0003800000 */
.L_x_39:
[----:B0----5:R-:W-:Y:S01]  /*2830*/  HADD2.F32 R5, -RZ, R24.H0_H0 ;  /* 0x20000018ff057230 */ /* 0x021fe20000004100 */
[----:B------:R-:W-:Y:S01]  /*2840*/  ISETP.GT.AND P1, PT, R4, 0x8, PT ;  /* 0x000000080400780c */ /* 0x000fe20003f24270 */
[----:B------:R-:W-:Y:S03]  /*2850*/  BSSY B1, `(.L_x_41) ;  /* 0x0000008000017945 */ /* 0x000fe60003800000 */
[----:B------:R-:W-:Y:S01]  /*2860*/  FMUL R14, R5, R58 ;  /* 0x0000003a050e7220 */ /* 0x000fe20000400000 */
[----:B------:R-:W-:-:S03]  /*2870*/  ISETP.GT.AND P2, PT, R3, RZ, P1 ;  /* 0x000000ff0300720c */ /* 0x000fc60000f44270 */
[----:B------:R-:W-:-:S05]  /*2880*/  FFMA R14, R27, R23, R14 ;  /* 0x000000171b0e7223 */ /* 0x000fca000000000e */
[----:B------:R-:W-:-:S05]  /*2890*/  F2FP.F16.F32.PACK_AB R14, RZ, R14 ;  /* 0x0000000eff0e723e */ /* 0x000fca00000000ff */
[----:B------:R0:W-:Y:S01]  /*28a0*/  @P0 STG.E.U16 desc[UR38][R12.64+0x2], R14 ;  /* 0x0000020e0c000986 */ /* 0x0001e2000c101526 */
[----:B------:R-:W-:Y:S05]  /*28b0*/  @!P2 BRA `(.L_x_42) ;  /* 0x000000000004a947 */ /* 0x000fea0003800000 */
[----:B------:R3:W5:Y:S02]  /*28c0*/  LDG.E.LTC128B.U16 R24, desc[UR38][R6.64+0x10] ;  /* 0x0000102606187981 */ /* 0x000764000c1e1520 */
.L_x_42:
[----:B------:R-:W-:Y:S05]  /*28d0*/  BSYNC B1 ;  /* 0x0000000000017941 */ /* 0x000fea0003800000 */
.L_x_41:
[----:B-----5:R-:W-:Y:S01]  /*28e0*/  HADD2.F32 R5, -RZ, R24.H0_H0 ;  /* 0x20000018ff057230 */ /* 0x020fe20000004100 */
        /* <DEDUP_REMOVED lines=9> */
.L_x_44:
[----:B------:R-:W-:Y:S05]  /*2980*/  BSYNC B1 ;  /* 0x0000000000017941 */ /* 0x000fea0003800000 */
.L_x_43:
[----:B----45:R-:W-:Y:S01]  /*2990*/  HADD2.F32 R5, -RZ, R24.H0_H0 ;  /* 0x20000018ff057230 */ /* 0x030fe20000004100 */
[----:B------:R-:W-:Y:S01]  /*29a0*/  ISETP.GT.AND P1, PT, R3, 0x8, P1 ;  /* 0x000000080300780c */ /* 0x000fe20000f24270 */
[----:B------:R-:W-:Y:S03]  /*29b0*/  BSSY B1, `(.L_x_45) ;  /* 0x0000007000017945 */ /* 0x000fe60003800000 */
[----:B0-----:R-:W-:-:S04]  /*29c0*/  FMUL R14, R5, R58 ;  /* 0x0000003a050e7220 */ /* 0x001fc80000400000 */
[----:B------:R-:W-:-:S05]  /*29d0*/  FFMA R14, R29, R23, R14 ;  /* 0x000000171d0e7223 */ /* 0x000fca000000000e */
[----:B------:R-:W-:-:S05]  /*29e0*/  F2FP.F16.F32.PACK_AB R14, RZ, R14 ;  /* 0x0000000eff0e723e */ /* 0x000fca00000000ff */
[----:B------:R0:W-:Y:S01]  /*29f0*/  @P3 STG.E.U16 desc[UR38][R8.64+0x12], R14 ;  /* 0x0000120e08003986 */ /* 0x0001e2000c101526 */
[----:B------:R-:W-:Y:S05]  /*2a00*/  @!P1 BRA `(.L_x_46) ;  /* 0x0000000000049947 */ /* 0x000fea0003800000 */
[----:B------:R4:W5:Y:S02]  /*2a10*/  LDG.E.LTC128B.U16 R24, desc[UR38][R10.64+0x10] ;  /* 0x000010260a187981 */ /* 0x000964000c1e1520 */
.L_x_46:
[----:B------:R-:W-:Y:S05]  /*2a20*/  BSYNC B1 ;  /* 0x0000000000017941 */ /* 0x000fea0003800000 */
.L_x_45:
[----:B-----5:R-:W-:Y:S01]  /*2a30*/  HADD2.F32 R5, -RZ, R24.H0_H0 ;  /* 0x20000018ff057230 */ /* 0x020fe20000004100 */
[----:B------:R-:W-:Y:S01]  /*2a40*/  ISETP.GT.AND P0, PT, R3, 0x8, P0 ;  /* 0x000000080300780c */ /* 0x000fe20000704270 */
[----:B------:R-:W-:Y:S03]  /*2a50*/  BSSY B1, `(.L_x_47) ;  /* 0x0000007000017945 */ /* 0x000fe60003800000 */
[----:B------:R-:W-:-:S04]  /*2a60*/  FMUL R5, R5, R58 ;  /* 0x0000003a05057220 */ /* 0x000fc80000400000 */
[----:B------:R-:W-:-:S05]  /*2a70*/  FFMA R5, R30, R23, R5 ;  /* 0x000000171e057223 */ /* 0x000fca0000000005 */
[----:B------:R-:W-:-:S05]  /*2a80*/  F2FP.F16.F32.PACK_AB R5, RZ, R5 ;  /* 0x00000005ff05723e */ /* 0x000fca00000000ff */
[----:B------:R0:W-:Y:S01]  /*2a90*/  @P1 STG.E.U16 desc[UR38][R12.64+0x10], R5 ;  /* 0x000010050c001986 */ /* 0x0001e2000c101526 */
[----:B------:R-:W-:Y:S05]  /*2aa0*/  @!P0 BRA `(.L_x_48) ;  /* 0x0000000000048947 */ /* 0x000fea0003800000 */
[----:B------:R0:W5:Y:S02]  /*2ab0*/  LDG.E.LTC128B.U16 R24, desc[UR38][R10.64+0x12] ;  /* 0x000012260a187981 */ /* 0x000164000c1e1520 */
.L_x_48:
[----:B------:R-:W-:Y:S05]  /*2ac0*/  BSYNC B1 ;  /* 0x0000000000017941 */ /* 0x000fea0003800000 */
.L_x_47:
        /* <DEDUP_REMOVED lines=10> */
.L_x_50:
[----:B------:R-:W-:Y:S05]  /*2b70*/  BSYNC B1 ;  /* 0x0000000000017941 */ /* 0x000fea0003800000 */
.L_x_49:
        /* <DEDUP_REMOVED lines=10> */
.L_x_52:
[----:B------:R-:W-:Y:S05]  /*2c20*/  BSYNC B1 ;  /* 0x0000000000017941 */ /* 0x000fea0003800000 */
.L_x_51:
[----:B0----5:R-:W-:Y:S01]  /*2c30*/  HADD2.F32 R5, -RZ, R24.H0_H0 ;  /* 0x20000018ff057230 */ /* 0x021fe20000004100 */
        /* <DEDUP_REMOVED lines=8> */
.L_x_54:
[----:B------:R-:W-:Y:S05]  /*2cc0*/  BSYNC B1 ;  /* 0x0000000000017941 */ /* 0x000fea0003800000 */
.L_x_53:
        /* <DEDUP_REMOVED lines=9> */
.L_x_56:
[----:B------:R-:W-:Y:S05]  /*2d60*/  BSYNC B1 ;  /* 0x0000000000017941 */ /* 0x000fea0003800000 */
.L_x_55:
        /* <DEDUP_REMOVED lines=10> */
.L_x_58:
[----:B------:R-:W-:Y:S05]  /*2e10*/  BSYNC B1 ;  /* 0x0000000000017941 */ /* 0x000fea0003800000 */
.L_x_57:
        /* <DEDUP_REMOVED lines=10> */
.L_x_60:
[----:B------:R-:W-:Y:S05]  /*2ec0*/  BSYNC B1 ;  /* 0x0000000000017941 */ /* 0x000fea0003800000 */
.L_x_59:
        /* <DEDUP_REMOVED lines=9> */
.L_x_62:
[----:B------:R-:W-:Y:S05]  /*2f60*/  BSYNC B1 ;  /* 0x0000000000017941 */ /* 0x000fea0003800000 */
.L_x_61:
        /* <DEDUP_REMOVED lines=9> */
.L_x_64:
[----:B------:R-:W-:Y:S05]  /*3000*/  BSYNC B1 ;  /* 0x0000000000017941 */ /* 0x000fea0003800000 */
.L_x_63:
        /* <DEDUP_REMOVED lines=10> */
.L_x_66:
[----:B------:R-:W-:Y:S05]  /*30b0*/  BSYNC B1 ;  /* 0x0000000000017941 */ /* 0x000fea0003800000 */
.L_x_65:
        /* <DEDUP_REMOVED lines=10> */
.L_x_68:
[----:B------:R-:W-:Y:S05]  /*3160*/  BSYNC B1 ;  /* 0x0000000000017941 */ /* 0x000fea0003800000 */
.L_x_67:
        /* <DEDUP_REMOVED lines=9> */
.L_x_70:
[----:B------:R-:W-:Y:S05]  /*3200*/  BSYNC B1 ;  /* 0x0000000000017941 */ /* 0x000fea0003800000 */
.L_x_69:
        /* <DEDUP_REMOVED lines=9> */
.L_x_72:
[----:B------:R-:W-:Y:S05]  /*32a0*/  BSYNC B1 ;  /* 0x0000000000017941 */ /* 0x000fea0003800000 */
.L_x_71:
        /* <DEDUP_REMOVED lines=10> */
.L_x_74:
[----:B------:R-:W-:Y:S05]  /*3350*/  BSYNC B1 ;  /* 0x0000000000017941 */ /* 0x000fea0003800000 */
.L_x_73:
        /* <DEDUP_REMOVED lines=10> */
.L_x_76:
[----:B------:R-:W-:Y:S05]  /*3400*/  BSYNC B1 ;  /* 0x0000000000017941 */ /* 0x000fea0003800000 */
.L_x_75:
        /* <DEDUP_REMOVED lines=9> */
.L_x_78:
[----:B------:R-:W-:Y:S05]  /*34a0*/  BSYNC B1 ;  /* 0x0000000000017941 */ /* 0x000fea0003800000 */
.L_x_77:
        /* <DEDUP_REMOVED lines=9> */
.L_x_80:
[----:B------:R-:W-:Y:S05]  /*3540*/  BSYNC B1 ;  /* 0x0000000000017941 */ /* 0x000fea0003800000 */
.L_x_79:
        /* <DEDUP_REMOVED lines=10> */
.L_x_82:
[----:B------:R-:W-:Y:S05]  /*35f0*/  BSYNC B1 ;  /* 0x0000000000017941 */ /* 0x000fea0003800000 */
.L_x_81:
        /* <DEDUP_REMOVED lines=10> */
.L_x_84:
[----:B------:R-:W-:Y:S05]  /*36a0*/  BSYNC B1 ;  /* 0x0000000000017941 */ /* 0x000fea0003800000 */
.L_x_83:
        /* <DEDUP_REMOVED lines=9> */
.L_x_86:
[----:B------:R-:W-:Y:S05]  /*3740*/  BSYNC B1 ;  /* 0x0000000000017941 */ /* 0x000fea0003800000 */
.L_x_85:
        /* <DEDUP_REMOVED lines=9> */
.L_x_88:
[----:B------:R-:W-:Y:S05]  /*37e0*/  BSYNC B1 ;  /* 0x0000000000017941 */ /* 0x000fea0003800000 */
.L_x_87:
        /* <DEDUP_REMOVED lines=10> */
.L_x_90:
[----:B------:R-:W-:Y:S05]  /*3890*/  BSYNC B1 ;  /* 0x0000000000017941 */ /* 0x000fea0003800000 */
.L_x_89:
[----:B-----5:R-:W-:Y:S01]  /*38a0*/  HADD2.F32 R5, -RZ, R24.H0_H0 ;  /* 0x20000018ff057230 */ /* 0x020fe20000004100 */
[----:B------:R-:W-:Y:S01]  /*38b0*/  ISETP.GT.AND P0, PT, R4, 0x39, PT ;  /* 0x000000390400780c */ /* 0x000fe20003f04270 */
[----:B------:R-:W-:Y:S01]  /*38c0*/  @P2 IMAD.MOV.U32 R4, RZ, RZ, R8 ;  /* 0x000000ffff042224 */ /* 0x000fe200078e0008 */
[----:B------:R-:W-:Y:S02]  /*38d0*/  BSSY B1, `(.L_x_91) ;  /* 0x000000a000017945 */ /* 0x000fe40003800000 */
[----:B------:R-:W-:Y:S01]  /*38e0*/  FMUL R5, R5, R58 ;  /* 0x0000003a05057220 */ /* 0x000fe20000400000 */
[----:B------:R-:W-:-:S03]  /*38f0*/  ISETP.GT.AND P3, PT, R3, RZ, P0 ;  /* 0x000000ff0300720c */ /* 0x000fc60000764270 */
[----:B------:R-:W-:-:S05]  /*3900*/  FFMA R5, R52, R23, R5 ;  /* 0x0000001734057223 */ /* 0x000fca0000000005 */
[----:B------:R-:W-:-:S04]  /*3910*/  F2FP.F16.F32.PACK_AB R5, RZ, R5 ;  /* 0x00000005ff05723e */ /* 0x000fc800000000ff */
[----:B0-----:R-:W-:Y:S01]  /*3920*/  PRMT R14, R5, 0x7610, R14 ;  /* 0x00007610050e7816 */ /* 0x001fe2000000000e */
[----:B------:R-:W-:-:S05]  /*3930*/  @P2 IMAD.MOV.U32 R5, RZ, RZ, R9 ;  /* 0x000000ffff052224 */ /* 0x000fca00078e0009 */
[----:B------:R0:W-:Y:S01]  /*3940*/  @P2 STG.E.U16 desc[UR38][R4.64+0x70], R14 ;  /* 0x0000700e04002986 */ /* 0x0001e2000c101526 */
[----:B------:R-:W-:Y:S05]  /*3950*/  @!P3 BRA `(.L_x_92) ;  /* 0x000000000004b947 */ /* 0x000fea0003800000 */
[----:B------:R0:W5:Y:S02]  /*3960*/  LDG.E.LTC128B.U16 R24, desc[UR38][R6.64+0x72] ;  /* 0x0000722606187981 */ /* 0x000164000c1e1520 */
.L_x_92:
[----:B------:R-:W-:Y:S05]  /*3970*/  BSYNC B1 ;  /* 0x0000000000017941 */ /* 0x000fea0003800000 */
.L_x_91:
        /* <DEDUP_REMOVED lines=9> */
.L_x_94:
[----:B------:R-:W-:Y:S05]  /*3a10*/  BSYNC B1 ;  /* 0x0000000000017941 */ /* 0x000fea0003800000 */
.L_x_93:
[----:B-----5:R-:W-:Y:S01]  /*3a20*/  HADD2.F32 R5, -RZ, R24.H0_H0 ;  /* 0x20000018ff057230 */ /* 0x020fe20000004100 */
[----:B------:R-:W-:Y:S01]  /*3a30*/  ISETP.GT.AND P0, PT, R3, 0x8, P0 ;  /* 0x000000080300780c */ /* 0x000fe20000704270 */
[----:B0-----:R-:W-:Y:S01]  /*3a40*/  @P1 IMAD.MOV.U32 R4, RZ, RZ, R12 ;  /* 0x000000ffff041224 */ /* 0x001fe200078e000c */
[----:B------:R-:W-:Y:S02]  /*3a50*/  BSSY B1, `(.L_x_95) ;  /* 0x0000009000017945 */ /* 0x000fe40003800000 */
[----:B------:R-:W-:-:S04]  /*3a60*/  FMUL R5, R5, R58 ;  /* 0x0000003a05057220 */ /* 0x000fc80000400000 */
[----:B------:R-:W-:-:S05]  /*3a70*/  FFMA R5, R54, R23, R5 ;  /* 0x0000001736057223 */ /* 0x000fca0000000005 */
[----:B------:R-:W-:-:S04]  /*3a80*/  F2FP.F16.F32.PACK_AB R5, RZ, R5 ;  /* 0x00000005ff05723e */ /* 0x000fc800000000ff */
[----:B-1-3--:R-:W-:Y:S01]  /*3a90*/  PRMT R6, R5, 0x7610, R6 ;  /* 0x0000761005067816 */ /* 0x00afe20000000006 */
[----:B------:R-:W-:-:S05]  /*3aa0*/  @P1 IMAD.MOV.U32 R5, RZ, RZ, R13 ;  /* 0x000000ffff051224 */ /* 0x000fca00078e000d */
[----:B------:R0:W-:Y:S01]  /*3ab0*/  @P1 STG.E.U16 desc[UR38][R4.64+0x70], R6 ;  /* 0x0000700604001986 */ /* 0x0001e2000c101526 */
[----:B------:R-:W-:Y:S05]  /*3ac0*/  @!P0 BRA `(.L_x_96) ;  /* 0x0000000000048947 */ /* 0x000fea0003800000 */
[----:B------:R1:W5:Y:S02]  /*3ad0*/  LDG.E.LTC128B.U16 R24, desc[UR38][R10.64+0x72] ;  /* 0x000072260a187981 */ /* 0x000364000c1e1520 */
.L_x_96:
[----:B------:R-:W-:Y:S05]  /*3ae0*/  BSYNC B1 ;  /* 0x0000000000017941 */ /* 0x000fea0003800000 */
.L_x_95:
[----:B------:R-:W-:Y:S05]  /*3af0*/  @!P0 BRA `(.L_x_97) ;  /* 0x0000000800a88947 */ /* 0x000fea0003800000 */
[----:B-----5:R-:W-:-:S05]  /*3b00*/  HADD2.F32 R3, -RZ, R24.H0_H0 ;  /* 0x20000018ff037230 */ /* 0x020fca0000004100 */
[----:B0-----:R-:W-:-:S04]  /*3b10*/  FMUL R4, R3, R58 ;  /* 0x0000003a03047220 */ /* 0x001fc80000400000 */
[----:B------:R-:W-:-:S05]  /*3b20*/  FFMA R4, R55, R23, R4 ;  /* 0x0000001737047223 */ /* 0x000fca0000000004 */
[----:B------:R-:W-:-:S05]  /*3b30*/  F2FP.F16.F32.PACK_AB R4, RZ, R4 ;  /* 0x00000004ff04723e */ /* 0x000fca00000000ff */
[----:B------:R3:W-:Y:S01]  /*3b40*/  STG.E.U16 desc[UR38][R12.64+0x72], R4 ;  /* 0x000072040c007986 */ /* 0x0007e2000c101526 */
[----:B------:R-:W-:Y:S05]  /*3b50*/  BRA `(.L_x_97) ;  /* 0x0000000800907947 */ /* 0x000fea0003800000 */
.L_x_36:
[----:B------:R-:W-:Y:S01]  /*3b60*/  ISETP.GT.AND P3, PT, R4, 0x1, PT ;  /* 0x000000010400780c */ /* 0x000fe20003f64270 */
[----:B------:R-:W-:Y:S01]  /*3b70*/  ULDC.64 UR4, c[0x0][0x5c0] ;  /* 0x0001700000047ab9 */ /* 0x000fe20000000a00 */
[-C--:B------:R-:W-:Y:S01]  /*3b80*/  FMUL R24, R24, R23.reuse ;  /* 0x0000001718187220 */ /* 0x080fe20000400000 */
[----:B------:R-:W-:Y:S01]  /*3b90*/  LEA R6, P4, R72, UR4, 0x1 ;  /* 0x0000000448067c11 */ /* 0x000fe2000f8808ff */
[-C--:B------:R-:W-:Y:S01]  /*3ba0*/  FMUL R25, R25, R23.reuse ;  /* 0x0000001719197220 */ /* 0x080fe20000400000 */
[----:B------:R-:W-:Y:S01]  /*3bb0*/  ISETP.GT.AND P0, PT, R3, RZ, P3 ;  /* 0x000000ff0300720c */ /* 0x000fe20001f04270 */
[-C--:B------:R-:W-:Y:S01]  /*3bc0*/  FMUL R26, R26, R23.reuse ;  /* 0x000000171a1a7220 */ /* 0x080fe20000400000 */
[----:B------:R-:W-:Y:S01]  /*3bd0*/  F2FP.F16.F32.PACK_AB R24, RZ, R24 ;  /* 0x00000018ff18723e */ /* 0x000fe200000000ff */
[-C--:B------:R-:W-:Y:S01]  /*3be0*/  FMUL R27, R27, R23.reuse ;  /* 0x000000171b1b7220 */ /* 0x080fe20000400000 */
[----:B------:R-:W-:Y:S01]  /*3bf0*/  LEA.HI.X R7, R72, UR5, R83, 0x1, P4 ;  /* 0x0000000548077c11 */ /* 0x000fe2000a0f0c53 */
[----:B------:R-:W-:Y:S01]  /*3c00*/  FMUL R28, R28, R23 ;  /* 0x000000171c1c7220 */ /* 0x000fe20000400000 */
[----:B------:R-:W-:Y:S01]  /*3c10*/  F2FP.F16.F32.PACK_AB R25, RZ, R25 ;  /* 0x00000019ff19723e */ /* 0x000fe200000000ff */
[-C--:B------:R-:W-:Y:S01]  /*3c20*/  FMUL R29, R29, R23.reuse ;  /* 0x000000171d1d7220 */ /* 0x080fe20000400000 */
[----:B------:R-:W-:Y:S01]  /*3c30*/  ISETP.GT.AND P2, PT, R3, 0x8, P2 ;  /* 0x000000080300780c */ /* 0x000fe20001744270 */
[----:B------:R-:W-:Y:S01]  /*3c40*/  @P1 STG.E.U16 desc[UR38][R6.64], R24 ;  /* 0x0000001806001986 */ /* 0x000fe2000c101526 */
[----:B------:R-:W-:Y:S01]  /*3c50*/  ISETP.GT.AND P1, PT, R4, 0x8, PT ;  /* 0x000000080400780c */ /* 0x000fe20003f24270 */
[-C--:B------:R-:W-:Y:S01]  /*3c60*/  FMUL R30, R30, R23.reuse ;  /* 0x000000171e1e7220 */ /* 0x080fe20000400000 */
[C---:B------:R-:W-:Y:S01]  /*3c70*/  SHF.L.U64.HI R5, R59.reuse, 0x1, R60 ;  /* 0x000000013b057819 */ /* 0x040fe2000001023c */
[----:B------:R-:W-:Y:S01]  /*3c80*/  @P0 STG.E.U16 desc[UR38][R6.64+0x2], R25 ;  /* 0x0000021906000986 */ /* 0x000fe2000c101526 */
[----:B------:R-:W-:Y:S01]  /*3c90*/  LEA R8, P5, R59, R6, 0x1 ;  /* 0x000000063b087211 */ /* 0x000fe200078a08ff */
[-C--:B------:R-:W-:Y:S01]  /*3ca0*/  FMUL R31, R31, R23.reuse ;  /* 0x000000171f1f7220 */ /* 0x080fe20000400000 */
[----:B------:R-:W-:Y:S01]  /*3cb0*/  ISETP.GT.AND P3, PT, R3, 0x8, P3 ;  /* 0x000000080300780c */ /* 0x000fe20001f64270 */
[-C--:B------:R-:W-:Y:S01]  /*3cc0*/  FMUL R32, R32, R23.reuse ;  /* 0x0000001720207220 */ /* 0x080fe20000400000 */
[----:B------:R-:W-:Y:S01]  /*3cd0*/  ISETP.GT.AND P0, PT, R4, 0x9, PT ;  /* 0x000000090400780c */ /* 0x000fe20003f04270 */
[----:B------:R-:W-:Y:S01]  /*3ce0*/  IMAD.X R9, R5, 0x1, R7, P5 ;  /* 0x0000000105097824 */ /* 0x000fe200028e0607 */
[----:B------:R-:W-:Y:S01]  /*3cf0*/  ISETP.GT.AND P4, PT, R3, RZ, P1 ;  /* 0x000000ff0300720c */ /* 0x000fe20000f84270 */
[-C--:B------:R-:W-:Y:S01]  /*3d00*/  FMUL R33, R33, R23.reuse ;  /* 0x0000001721217220 */ /* 0x080fe20000400000 */
[----:B------:R-:W-:Y:S01]  /*3d10*/  F2FP.F16.F32.PACK_AB R26, RZ, R26 ;  /* 0x0000001aff1a723e */ /* 0x000fe200000000ff */
[-C--:B------:R-:W-:Y:S01]  /*3d20*/  FMUL R34, R34, R23.reuse ;  /* 0x0000001722227220 */ /* 0x080fe20000400000 */
[----:B------:R-:W-:Y:S01]  /*3d30*/  ISETP.GT.AND P5, PT, R3, RZ, P0 ;  /* 0x000000ff0300720c */ /* 0x000fe200007a4270 */
[----:B------:R-:W-:Y:S01]  /*3d40*/  FMUL R35, R35, R23 ;  /* 0x0000001723237220 */ /* 0x000fe20000400000 */
[----:B------:R-:W-:Y:S01]  /*3d50*/  F2FP.F16.F32.PACK_AB R27, RZ, R27 ;  /* 0x0000001bff1b723e */ /* 0x000fe200000000ff */
[----:B------:R-:W-:Y:S01]  /*3d60*/  @P2 STG.E.U16 desc[UR38][R8.64], R26 ;  /* 0x0000001a08002986 */ /* 0x000fe2000c101526 */
[----:B------:R-:W-:Y:S01]  /*3d70*/  F2FP.F16.F32.PACK_AB R28, RZ, R28 ;  /* 0x0000001cff1c723e */ /* 0x000fe200000000ff */
[-C--:B------:R-:W-:Y:S01]  /*3d80*/  FMUL R36, R36, R23.reuse ;  /* 0x0000001724247220 */ /* 0x080fe20000400000 */
[----:B------:R-:W-:Y:S01]  /*3d90*/  ISETP.GT.AND P2, PT, R3, 0x8, P1 ;  /* 0x000000080300780c */ /* 0x000fe20000f44270 */
[----:B------:R-:W-:Y:S01]  /*3da0*/  @P3 STG.E.U16 desc[UR38][R8.64+0x2], R27 ;  /* 0x0000021b08003986 */ /* 0x000fe2000c101526 */
[----:B------:R-:W-:Y:S01]  /*3db0*/  ISETP.GT.AND P1, PT, R4, 0x10, PT ;  /* 0x000000100400780c */ /* 0x000fe20003f24270 */
[----:B------:R-:W-:Y:S01]  /*3dc0*/  FMUL R37, R37, R23 ;  /* 0x0000001725257220 */ /* 0x000fe20000400000 */
[----:B------:R-:W-:Y:S01]  /*3dd0*/  F2FP.F16.F32.PACK_AB R29, RZ, R29 ;  /* 0x0000001dff1d723e */ /* 0x000fe200000000ff */
[----:B------:R-:W-:Y:S01]  /*3de0*/  @P4 STG.E.U16 desc[UR38][R6.64+0x10], R28 ;  /* 0x0000101c06004986 */ /* 0x000fe2000c101526 */
[C---:B------:R-:W-:Y:S01]  /*3df0*/  ISETP.GT.AND P3, PT, R3.reuse, 0x8, P0 ;  /* 0x000000080300780c */ /* 0x040fe20000764270 */
[-C--:B------:R-:W-:Y:S01]  /*3e00*/  FMUL R38, R38, R23.reuse ;  /* 0x0000001726267220 */ /* 0x080fe20000400000 */
[----:B------:R-:W-:Y:S01]  /*3e10*/  ISETP.GT.AND P0, PT, R4, 0x11, PT ;  /* 0x000000110400780c */ /* 0x000fe20003f04270 */
[----:B------:R-:W-:Y:S01]  /*3e20*/  @P5 STG.E.U16 desc[UR38][R6.64+0x12], R29 ;  /* 0x0000121d06005986 */ /* 0x000fe2000c101526 */
        /* <DEDUP_REMOVED lines=42> */
[----:B------:R-:W-:Y:S01]  /*40d0*/  ISETP.GT.AND P5, PT, R3, RZ, P0 ;  /* 0x000000ff0300720c */ /* 0x000fe200007a4270 */
[-C--:B------:R-:W-:Y:S01]  /*40e0*/  FMUL R52, R52, R23.reuse ;  /* 0x0000001734347220 */ /* 0x080fe20000400000 */
[----:B------:R-:W-:Y:S01]  /*40f0*/  F2FP.F16.F32.PACK_AB R38, RZ, R38 ;  /* 0x00000026ff26723e */ /* 0x000fe200000000ff */
[----:B------:R-:W-:Y:S01]  /*4100*/  FMUL R53, R53, R23 ;  /* 0x0000001735357220 */ /* 0x000fe20000400000 */
[----:B------:R-:W-:Y:S01]  /*4110*/  F2FP.F16.F32.PACK_AB R39, RZ, R39 ;  /* 0x00000027ff27723e */ /* 0x000fe200000000ff */
[----:B------:R-:W-:Y:S01]  /*4120*/  FMUL R54, R54, R23 ;  /* 0x0000001736367220 */ /* 0x000fe20000400000 */
[----:B------:R-:W-:Y:S01]  /*4130*/  F2FP.F16.F32.PACK_AB R40, RZ, R40 ;  /* 0x00000028ff28723e */ /* 0x000fe200000000ff */
[----:B------:R-:W-:Y:S01]  /*4140*/  @P2 STG.E.U16 desc[UR38][R8.64+0x30], R38 ;  /* 0x0000302608002986 */ /* 0x000fe2000c101526 */
[----:B------:R-:W-:Y:S01]  /*4150*/  F2FP.F16.F32.PACK_AB R41, RZ, R41 ;  /* 0x00000029ff29723e */ /* 0x000fe200000000ff */
[----:B------:R-:W-:Y:S01]  /*4160*/  FMUL R55, R55, R23 ;  /* 0x0000001737377220 */ /* 0x000fe20000400000 */
[C---:B------:R-:W-:Y:S01]  /*4170*/  ISETP.GT.AND P1, PT, R3.reuse, 0x8, P1 ;  /* 0x000000080300780c */ /* 0x040fe20000f24270 */
[----:B------:R-:W-:Y:S01]  /*4180*/  @P3 STG.E.U16 desc[UR38][R8.64+0x32], R39 ;  /* 0x0000322708003986 */ /* 0x000fe2000c101526 */
[----:B------:R-:W-:-:S02]  /*4190*/  ISETP.GT.AND P2, PT, R3, 0x8, P0 ;  /* 0x000000080300780c */ /* 0x000fc40000744270 */
[C---:B------:R-:W-:Y:S01]  /*41a0*/  ISETP.GT.AND P0, PT, R4.reuse, 0x29, PT ;  /* 0x000000290400780c */ /* 0x040fe20003f04270 */
[----:B------:R-:W-:Y:S01]  /*41b0*/  @P4 STG.E.U16 desc[UR38][R6.64+0x40], R40 ;  /* 0x0000402806004986 */ /* 0x000fe2000c101526 */
[----:B------:R-:W-:Y:S02]  /*41c0*/  ISETP.GT.AND P4, PT, R4, 0x28, PT ;  /* 0x000000280400780c */ /* 0x000fe40003f84270 */
[----:B------:R-:W-:Y:S01]  /*41d0*/  F2FP.F16.F32.PACK_AB R42, RZ, R42 ;  /* 0x0000002aff2a723e */ /* 0x000fe200000000ff */
[----:B------:R-:W-:Y:S01]  /*41e0*/  @P5 STG.E.U16 desc[UR38][R6.64+0x42], R41 ;  /* 0x0000422906005986 */ /* 0x000fe2000c101526 */
[C---:B------:R-:W-:Y:S02]  /*41f0*/  ISETP.GT.AND P5, PT, R3.reuse, RZ, P4 ;  /* 0x000000ff0300720c */ /* 0x040fe400027a4270 */
[----:B------:R-:W-:Y:S01]  /*4200*/  ISETP.GT.AND P3, PT, R3, RZ, P0 ;  /* 0x000000ff0300720c */ /* 0x000fe20000764270 */
[----:B------:R-:W-:Y:S01]  /*4210*/  @P1 STG.E.U16 desc[UR38][R8.64+0x40], R42 ;  /* 0x0000402a08001986 */ /* 0x000fe2000c101526 */
[----:B------:R-:W-:-:S02]  /*4220*/  F2FP.F16.F32.PACK_AB R43, RZ, R43 ;  /* 0x0000002bff2b723e */ /* 0x000fc400000000ff */
[----:B------:R-:W-:Y:S02]  /*4230*/  F2FP.F16.F32.PACK_AB R44, RZ, R44 ;  /* 0x0000002cff2c723e */ /* 0x000fe400000000ff */
[C---:B------:R-:W-:Y:S01]  /*4240*/  ISETP.GT.AND P4, PT, R3.reuse, 0x8, P4 ;  /* 0x000000080300780c */ /* 0x040fe20002784270 */
[----:B------:R-:W-:Y:S01]  /*4250*/  @P2 STG.E.U16 desc[UR38][R8.64+0x42], R43 ;  /* 0x0000422b08002986 */ /* 0x000fe2000c101526 */
[----:B------:R-:W-:Y:S02]  /*4260*/  F2FP.F16.F32.PACK_AB R45, RZ, R45 ;  /* 0x0000002dff2d723e */ /* 0x000fe400000000ff */
[C---:B------:R-:W-:Y:S01]  /*4270*/  ISETP.GT.AND P2, PT, R4.reuse, 0x31, PT ;  /* 0x000000310400780c */ /* 0x040fe20003f44270 */
[----:B------:R-:W-:Y:S01]  /*4280*/  @P5 STG.E.U16 desc[UR38][R6.64+0x50], R44 ;  /* 0x0000502c06005986 */ /* 0x000fe2000c101526 */
[----:B------:R-:W-:Y:S02]  /*4290*/  ISETP.GT.AND P5, PT, R3, 0x8, P0 ;  /* 0x000000080300780c */ /* 0x000fe400007a4270 */
[C---:B------:R-:W-:Y:S01]  /*42a0*/  ISETP.GT.AND P1, PT, R4.reuse, 0x38, PT ;  /* 0x000000380400780c */ /* 0x040fe20003f24270 */
[----:B------:R-:W-:Y:S01]  /*42b0*/  @P3 STG.E.U16 desc[UR38][R6.64+0x52], R45 ;  /* 0x0000522d06003986 */ /* 0x000fe2000c101526 */
[----:B------:R-:W-:-:S02]  /*42c0*/  ISETP.GT.AND P3, PT, R4, 0x30, PT ;  /* 0x000000300400780c */ /* 0x000fc40003f64270 */
[----:B------:R-:W-:Y:S01]  /*42d0*/  ISETP.GT.AND P0, PT, R4, 0x39, PT ;  /* 0x000000390400780c */ /* 0x000fe20003f04270 */
[----:B------:R-:W-:Y:S01]  /*42e0*/  @P4 IMAD.MOV.U32 R4, RZ, RZ, R8 ;  /* 0x000000ffff044224 */ /* 0x000fe200078e0008 */
[----:B------:R-:W-:Y:S01]  /*42f0*/  F2FP.F16.F32.PACK_AB R46, RZ, R46 ;  /* 0x0000002eff2e723e */ /* 0x000fe200000000ff */
[----:B------:R-:W-:Y:S01]  /*4300*/  @P4 IMAD.MOV.U32 R5, RZ, RZ, R9 ;  /* 0x000000ffff054224 */ /* 0x000fe200078e0009 */
[----:B------:R-:W-:Y:S02]  /*4310*/  F2FP.F16.F32.PACK_AB R47, RZ, R47 ;  /* 0x0000002fff2f723e */ /* 0x000fe400000000ff */
[----:B------:R-:W-:Y:S02]  /*4320*/  F2FP.F16.F32.PACK_AB R48, RZ, R48 ;  /* 0x00000030ff30723e */ /* 0x000fe400000000ff */
[----:B------:R0:W-:Y:S01]  /*4330*/  @P4 STG.E.U16 desc[UR38][R4.64+0x50], R46 ;  /* 0x0000502e04004986 */ /* 0x0001e2000c101526 */
[----:B------:R-:W-:Y:S02]  /*4340*/  ISETP.GT.AND P4, PT, R3, RZ, P2 ;  /* 0x000000ff0300720c */ /* 0x000fe40001784270 */
[----:B------:R-:W-:-:S02]  /*4350*/  F2FP.F16.F32.PACK_AB R49, RZ, R49 ;  /* 0x00000031ff31723e */ /* 0x000fc400000000ff */
[----:B------:R-:W-:Y:S02]  /*4360*/  ISETP.GT.AND P2, PT, R3, 0x8, P2 ;  /* 0x000000080300780c */ /* 0x000fe40001744270 */
[----:B------:R-:W-:Y:S02]  /*4370*/  F2FP.F16.F32.PACK_AB R50, RZ, R50 ;  /* 0x00000032ff32723e */ /* 0x000fe400000000ff */
[----:B------:R-:W-:Y:S02]  /*4380*/  F2FP.F16.F32.PACK_AB R51, RZ, R51 ;  /* 0x00000033ff33723e */ /* 0x000fe400000000ff */
[----:B------:R-:W-:Y:S01]  /*4390*/  F2FP.F16.F32.PACK_AB R52, RZ, R52 ;  /* 0x00000034ff34723e */ /* 0x000fe200000000ff */
[----:B0-----:R-:W-:Y:S01]  /*43a0*/  @P5 IMAD.MOV.U32 R4, RZ, RZ, R8 ;  /* 0x000000ffff045224 */ /* 0x001fe200078e0008 */
[----:B------:R-:W-:Y:S01]  /*43b0*/  F2FP.F16.F32.PACK_AB R53, RZ, R53 ;  /* 0x00000035ff35723e */ /* 0x000fe200000000ff */
[----:B------:R-:W-:Y:S01]  /*43c0*/  @P5 IMAD.MOV.U32 R5, RZ, RZ, R9 ;  /* 0x000000ffff055224 */ /* 0x000fe200078e0009 */
[----:B------:R-:W-:-:S02]  /*43d0*/  F2FP.F16.F32.PACK_AB R54, RZ, R54 ;  /* 0x00000036ff36723e */ /* 0x000fc400000000ff */
[----:B------:R-:W-:Y:S02]  /*43e0*/  F2FP.F16.F32.PACK_AB R55, RZ, R55 ;  /* 0x00000037ff37723e */ /* 0x000fe400000000ff */
[----:B------:R0:W-:Y:S01]  /*43f0*/  @P5 STG.E.U16 desc[UR38][R4.64+0x52], R47 ;  /* 0x0000522f04005986 */ /* 0x0001e2000c101526 */
[C---:B------:R-:W-:Y:S02]  /*4400*/  ISETP.GT.AND P5, PT, R3.reuse, RZ, P3 ;  /* 0x000000ff0300720c */ /* 0x040fe40001fa4270 */
[----:B------:R-:W-:-:S11]  /*4410*/  ISETP.GT.AND P3, PT, R3, 0x8, P3 ;  /* 0x000000080300780c */ /* 0x000fd60001f64270 */
[----:B0-----:R-:W-:Y:S02]  /*4420*/  @P5 IMAD.MOV.U32 R4, RZ, RZ, R6 ;  /* 0x000000ffff045224 */ /* 0x001fe400078e0006 */
[----:B------:R-:W-:-:S05]  /*4430*/  @P5 IMAD.MOV.U32 R5, RZ, RZ, R7 ;  /* 0x000000ffff055224 */ /* 0x000fca00078e0007 */
[----:B------:R0:W-:Y:S01]  /*4440*/  @P5 STG.E.U16 desc[UR38][R4.64+0x60], R48 ;  /* 0x0000603004005986 */ /* 0x0001e2000c101526 */
[C---:B------:R-:W-:Y:S02]  /*4450*/  ISETP.GT.AND P5, PT, R3.reuse, RZ, P0 ;  /* 0x000000ff0300720c */ /* 0x040fe400007a4270 */
[----:B------:R-:W-:Y:S01]  /*4460*/  ISETP.GT.AND P0, PT, R3, 0x8, P0 ;  /* 0x000000080300780c */ /* 0x000fe20000704270 */
[----:B0-----:R-:W-:Y:S02]  /*4470*/  @P4 IMAD.MOV.U32 R4, RZ, RZ, R6 ;  /* 0x000000ffff044224 */ /* 0x001fe400078e0006 */
[----:B------:R-:W-:-:S05]  /*4480*/  @P4 IMAD.MOV.U32 R5, RZ, RZ, R7 ;  /* 0x000000ffff054224 */ /* 0x000fca00078e0007 */
[----:B------:R0:W-:Y:S01]  /*4490*/  @P4 STG.E.U16 desc[UR38][R4.64+0x62], R49 ;  /* 0x0000623104004986 */ /* 0x0001e2000c101526 */
[C---:B------:R-:W-:Y:S02]  /*44a0*/  ISETP.GT.AND P4, PT, R3.reuse, RZ, P1 ;  /* 0x000000ff0300720c */ /* 0x040fe40000f84270 */
[----:B------:R-:W-:Y:S01]  /*44b0*/  ISETP.GT.AND P1, PT, R3, 0x8, P1 ;  /* 0x000000080300780c */ /* 0x000fe20000f24270 */
[----:B0-----:R-:W-:Y:S02]  /*44c0*/  @P3 IMAD.MOV.U32 R4, RZ, RZ, R8 ;  /* 0x000000ffff043224 */ /* 0x001fe400078e0008 */
[----:B------:R-:W-:-:S05]  /*44d0*/  @P3 IMAD.MOV.U32 R5, RZ, RZ, R9 ;  /* 0x000000ffff053224 */ /* 0x000fca00078e0009 */
[----:B------:R0:W-:Y:S02]  /*44e0*/  @P3 STG.E.U16 desc[UR38][R4.64+0x60], R50 ;  /* 0x0000603204003986 */ /* 0x0001e4000c101526 */
[----:B0-----:R-:W-:Y:S02]  /*44f0*/  @P2 IMAD.MOV.U32 R4, RZ, RZ, R8 ;  /* 0x000000ffff042224 */ /* 0x001fe400078e0008 */
[----:B------:R-:W-:-:S05]  /*4500*/  @P2 IMAD.MOV.U32 R5, RZ, RZ, R9 ;  /* 0x000000ffff052224 */ /* 0x000fca00078e0009 */
[----:B------:R0:W-:Y:S02]  /*4510*/  @P2 STG.E.U16 desc[UR38][R4.64+0x62], R51 ;  /* 0x0000623304002986 */ /* 0x0001e4000c101526 */
[----:B0-----:R-:W-:Y:S02]  /*4520*/  @P4 IMAD.MOV.U32 R4, RZ, RZ, R6 ;  /* 0x000000ffff044224 */ /* 0x001fe400078e0006 */
[----:B------:R-:W-:-:S05]  /*4530*/  @P4 IMAD.MOV.U32 R5, RZ, RZ, R7 ;  /* 0x000000ffff054224 */ /* 0x000fca00078e0007 */
[----:B------:R0:W-:Y:S04]  /*4540*/  @P4 STG.E.U16 desc[UR38][R4.64+0x70], R52 ;  /* 0x0000703404004986 */ /* 0x0001e8000c101526 */
[----:B------:R1:W-:Y:S01]  /*4550*/  @P5 STG.E.U16 desc[UR38][R6.64+0x72], R53 ;  /* 0x0000723506005986 */ /* 0x0003e2000c101526 */
[----:B0-----:R-:W-:Y:S02]  /*4560*/  @P1 IMAD.MOV.U32 R4, RZ, RZ, R8 ;  /* 0x000000ffff041224 */ /* 0x001fe400078e0008 */
[----:B------:R-:W-:-:S05]  /*4570*/  @P1 IMAD.MOV.U32 R5, RZ, RZ, R9 ;  /* 0x000000ffff051224 */ /* 0x000fca00078e0009 */
[----:B------:R1:W-:Y:S04]  /*4580*/  @P1 STG.E.U16 desc[UR38][R4.64+0x70], R54 ;  /* 0x0000703604001986 */ /* 0x0003e8000c101526 */
[----:B------:R1:W-:Y:S02]  /*4590*/  @P0 STG.E.U16 desc[UR38][R8.64+0x72], R55 ;  /* 0x0000723708000986 */ /* 0x0003e4000c101526 */
.L_x_97:
[----:B------:R-:W-:Y:S05]  /*45a0*/  BSYNC B0 ;  /* 0x0000000000007941 */ /* 0x000fea0003800000 */
.L_x_35:
[----:B------:R-:W-:Y:S01]  /*45b0*/  IADD3 R16, P0, R16, UR36, RZ ;  /* 0x0000002410107c10 */ /* 0x000fe2000ff1e0ff */
[----:B------:R-:W-:Y:S01]  /*45c0*/  ULDC.64 UR4, c[0x0][0x650] ;  /* 0x0001940000047ab9 */ /* 0x000fe20000000a00 */
[----:B------:R-:W-:Y:S01]  /*45d0*/  PRMT R3, RZ, 0x7610, R3 ;  /* 0x00007610ff037816 */ /* 0x000fe20000000003 */
[----:B------:R-:W-:Y:S01]  /*45e0*/  IMAD.MOV.U32 R70, RZ, RZ, -0x1 ;  /* 0xffffffffff467424 */ /* 0x000fe200078e00ff */
[----:B------:R-:W-:Y:S01]  /*45f0*/  IADD3.X R17, R17, UR42, RZ, P0, !PT ;  /* 0x0000002a11117c10 */ /* 0x000fe200087fe4ff */
[----:B------:R-:W-:Y:S01]  /*4600*/  IMAD.MOV.U32 R69, RZ, RZ, -0x1 ;  /* 0xffffffffff457424 */ /* 0x000fe200078e00ff */
[----:B------:R-:W-:-:S04]  /*4610*/  ISETP.GE.U32.AND P0, PT, R16, UR4, PT ;  /* 0x0000000410007c0c */ /* 0x000fc8000bf06070 */
[----:B------:R-:W-:-:S13]  /*4620*/  ISETP.GE.U32.AND.EX P0, PT, R17, UR5, PT, P0 ;  /* 0x0000000511007c0c */ /* 0x000fda000bf06100 */
[----:B------:R-:W-:Y:S05]  /*4630*/  @P0 BRA `(.L_x_98) ;  /* 0x00000004004c0947 */ /* 0x000fea0003800000 */
[----:B-12-4-:R-:W1:Y:S01]  /*4640*/  LDC.64 R10, c[0x0][0x628] ;  /* 0x00018a00ff0a7b82 */ /* 0x016e620000000a00 */
[----:B---3--:R-:W2:Y:S01]  /*4650*/  S2R R12, SR_CTAID.X ;  /* 0x00000000000c7919 */ /* 0x008ea20000002500 */
[----:B------:R-:W-:Y:S02]  /*4660*/  IMAD.MOV.U32 R8, RZ, RZ, R16 ;  /* 0x000000ffff087224 */ /* 0x000fe400078e0010 */
[----:B------:R-:W-:Y:S01]  /*4670*/  IMAD.MOV.U32 R9, RZ, RZ, R17 ;  /* 0x000000ffff097224 */ /* 0x000fe200078e0011 */
[----:B------:R-:W3:Y:S03]  /*4680*/  S2R R20, SR_CTAID.Y ;  /* 0x0000000000147919 */ /* 0x000ee60000002600 */
[----:B------:R-:W4:Y:S08]  /*4690*/  LDC R0, c[0x0][0x630] ;  /* 0x00018c00ff007b82 */ /* 0x000f300000000800 */
[----:B------:R-:W0:Y:S01]  /*46a0*/  LDC.64 R14, c[0x0][0x620] ;  /* 0x00018800ff0e7b82 */ /* 0x000e220000000a00 */
[----:B-1----:R-:W-:-:S04]  /*46b0*/  ISETP.NE.U32.AND P0, PT, R10, RZ, PT ;  /* 0x000000ff0a00720c */ /* 0x002fc80003f05070 */
[----:B------:R-:W-:-:S13]  /*46c0*/  ISETP.NE.AND.EX P0, PT, R11, RZ, PT, P0 ;  /* 0x000000ff0b00720c */ /* 0x000fda0003f05300 */
[----:B0-234-:R-:W-:Y:S05]  /*46d0*/  @!P0 BRA `(.L_x_99) ;  /* 0x0000000000288947 */ /* 0x01dfea0003800000 */
        /* <DEDUP_REMOVED lines=10> */
.L_x_99:
[-CC-:B------:R-:W-:Y:S01]  /*4780*/  SHF.R.U64 R69, R8, R0.reuse, R9.reuse ;  /* 0x0000000008457219 */ /* 0x180fe20000001209 */
[----:B------:R-:W0:Y:S01]  /*4790*/  LDC.64 R26, c[0x0][0x640] ;  /* 0x00019000ff1a7b82 */ /* 0x000e220000000a00 */
[----:B------:R-:W-:Y:S01]  /*47a0*/  SHF.R.U32.HI R0, RZ, R0, R9 ;  /* 0x00000000ff007219 */ /* 0x000fe20000011609 */
[----:B------:R-:W-:Y:S01]  /*47b0*/  ULDC UR4, c[0x0][0x150] ;  /* 0x0000540000047ab9 */ /* 0x000fe20000000800 */
[----:B------:R-:W-:Y:S02]  /*47c0*/  IADD3 R3, P0, RZ, -R69, RZ ;  /* 0x80000045ff037210 */ /* 0x000fe40007f1e0ff */
[----:B------:R-:W-:-:S03]  /*47d0*/  I2FP.F32.U32 R7, R12 ;  /* 0x0000000c00077245 */ /* 0x000fc60000201000 */
[----:B------:R-:W1:Y:S01]  /*47e0*/  LDC R6, c[0x0][0x618] ;  /* 0x00018600ff067b82 */ /* 0x000e620000000800 */
[----:B------:R-:W-:Y:S02]  /*47f0*/  IMAD.X R5, RZ, RZ, ~R0, P0 ;  /* 0x000000ffff057224 */ /* 0x000fe400000e0e00 */
[----:B------:R-:W-:Y:S01]  /*4800*/  FMUL R7, R7, UR4 ;  /* 0x0000000407077c20 */ /* 0x000fe20008400000 */
[----:B------:R-:W-:Y:S01]  /*4810*/  ULDC UR4, c[0x0][0x154] ;  /* 0x0000550000047ab9 */ /* 0x000fe20000000800 */
[-C--:B------:R-:W-:Y:S02]  /*4820*/  IMAD R0, R5, R14.reuse, RZ ;  /* 0x0000000e05007224 */ /* 0x080fe400078e02ff */
[C---:B------:R-:W-:Y:S01]  /*4830*/  IMAD.WIDE.U32 R4, R3.reuse, R14, R16 ;  /* 0x0000000e03047225 */ /* 0x040fe200078e0010 */
[----:B------:R-:W2:Y:S01]  /*4840*/  LDC R8, c[0x0][0x608] ;  /* 0x00018200ff087b82 */ /* 0x000ea20000000800 */
[----:B------:R-:W3:Y:S02]  /*4850*/  F2I.U32.TRUNC.NTZ R7, R7 ;  /* 0x0000000700077305 */ /* 0x000ee4000020f000 */
[----:B------:R-:W-:Y:S01]  /*4860*/  IMAD R3, R3, R15, R0 ;  /* 0x0000000f03037224 */ /* 0x000fe200078e0200 */
[----:B------:R-:W-:-:S03]  /*4870*/  I2FP.F32.U32 R0, R20 ;  /* 0x0000001400007245 */ /* 0x000fc60000201000 */
[----:B------:R-:W-:Y:S01]  /*4880*/  IMAD.IADD R3, R5, 0x1, R3 ;  /* 0x0000000105037824 */ /* 0x000fe200078e0203 */
[----:B------:R-:W4:Y:S01]  /*4890*/  LDC R11, c[0x0][0x658] ;  /* 0x00019600ff0b7b82 */ /* 0x000f220000000800 */
[----:B0-----:R-:W-:-:S04]  /*48a0*/  ISETP.NE.U32.AND P0, PT, R26, RZ, PT ;  /* 0x000000ff1a00720c */ /* 0x001fc80003f05070 */
[----:B------:R-:W-:-:S03]  /*48b0*/  ISETP.NE.AND.EX P0, PT, R27, RZ, PT, P0 ;  /* 0x000000ff1b00720c */ /* 0x000fc60003f05300 */
[----:B------:R-:W0:Y:S01]  /*48c0*/  LDC R9, c[0x0][0x144] ;  /* 0x00005100ff097b82 */ /* 0x000e220000000800 */
[-C--:B-1----:R-:W-:Y:S01]  /*48d0*/  SHF.R.U64 R10, R4, R6.reuse, R3 ;  /* 0x00000006040a7219 */ /* 0x082fe20000001203 */
[----:B---3--:R-:W-:Y:S01]  /*48e0*/  IMAD.MOV R7, RZ, RZ, -R7 ;  /* 0x000000ffff077224 */ /* 0x008fe200078e0a07 */
[----:B------:R-:W-:Y:S01]  /*48f0*/  SHF.R.U32.HI R3, RZ, R6, R3 ;  /* 0x00000006ff037219 */ /* 0x000fe20000011603 */
[----:B------:R-:W-:-:S04]  /*4900*/  FMUL R6, R0, UR4 ;  /* 0x0000000400067c20 */ /* 0x000fc80008400000 */
[----:B------:R-:W1:Y:S01]  /*4910*/  LDC R21, c[0x0][0x148] ;  /* 0x00005200ff157b82 */ /* 0x000e620000000800 */
[----:B------:R3:W0:Y:S01]  /*4920*/  F2I.U32.TRUNC.NTZ R14, R6 ;  /* 0x00000006000e7305 */ /* 0x000622000020f000 */
[-CC-:B--2---:R-:W-:Y:S02]  /*4930*/  SHF.R.U64 R13, R10, R8.reuse, R3.reuse ;  /* 0x000000080a0d7219 */ /* 0x184fe40000001203 */
[----:B------:R-:W-:-:S04]  /*4940*/  SHF.R.U32.HI R0, RZ, R8, R3 ;  /* 0x00000008ff007219 */ /* 0x000fc80000011603 */
[----:B-----5:R-:W2:Y:S01]  /*4950*/  LDC R24, c[0x0][0x648] ;  /* 0x00019200ff187b82 */ /* 0x020ea20000000800 */
[-CC-:B----4-:R-:W-:Y:S02]  /*4960*/  SHF.R.U64 R15, R13, R11.reuse, R0.reuse ;  /* 0x0000000b0d0f7219 */ /* 0x190fe40000001200 */
[----:B------:R-:W-:-:S03]  /*4970*/  SHF.R.U32.HI R5, RZ, R11, R0 ;  /* 0x0000000bff057219 */ /* 0x000fc60000011600 */
[----:B------:R-:W-:Y:S02]  /*4980*/  IMAD.MOV.U32 R4, RZ, RZ, R15 ;  /* 0x000000ffff047224 */ /* 0x000fe400078e000f */
[----:B------:R-:W4:Y:S01]  /*4990*/  LDC R28, c[0x0][0x638] ;  /* 0x00018e00ff1c7b82 */ /* 0x000f220000000800 */
[----:B0-----:R-:W-:-:S07]  /*49a0*/  IMAD R25, R9, R7, R12 ;  /* 0x0000000709197224 */ /* 0x001fce00078e020c */
[----:B------:R-:W0:Y:S08]  /*49b0*/  LDC R29, c[0x0][0x610] ;  /* 0x00018400ff1d7b82 */ /* 0x000e300000000800 */
[----:B------:R-:W0:Y:S01]  /*49c0*/  LDC R30, c[0x0][0x600] ;  /* 0x00018000ff1e7b82 */ /* 0x000e220000000800 */
[----:B-123--:R-:W-:Y:S05]  /*49d0*/  @!P0 BRA `(.L_x_100) ;  /* 0x0000000000288947 */ /* 0x00efea0003800000 */
[----:B------:R-:W1:Y:S02]  /*49e0*/  LDC R0, c[0x0][0x64c] ;  /* 0x00019300ff007b82 */ /* 0x000e640000000800 */
[----:B-1----:R-:W-:-:S05]  /*49f0*/  IADD3 R3, P0, R15, R0, RZ ;  /* 0x000000000f037210 */ /* 0x002fca0007f1e0ff */
        /* <DEDUP_REMOVED lines=8> */
.L_x_100:
[----:B------:R-:W-:Y:S01]  /*4a80*/  ISETP.NE.AND P0, PT, R2, 0x1, PT ;  /* 0x000000010200780c */ /* 0x000fe20003f05270 */
[----:B------:R-:W-:Y:S01]  /*4a90*/  IMAD.MOV R14, RZ, RZ, -R14 ;  /* 0x000000ffff0e7224 */ /* 0x000fe200078e0a0e */
[----:B------:R-:W-:Y:S02]  /*4aa0*/  SHF.R.U64 R3, R4, R24, R5 ;  /* 0x0000001804037219 */ /* 0x000fe40000001205 */
[----:B------:R-:W-:Y:S02]  /*4ab0*/  LOP3.LUT R0, R13, R66, RZ, 0xc0, !PT ;  /* 0x000000420d007212 */ /* 0x000fe400078ec0ff */
[----:B------:R-:W-:Y:S01]  /*4ac0*/  LOP3.LUT R10, R10, R65, RZ, 0xc0, !PT ;  /* 0x000000410a0a7212 */ /* 0x000fe200078ec0ff */
[----:B------:R-:W-:Y:S02]  /*4ad0*/  IMAD.MOV R4, RZ, RZ, -R3 ;  /* 0x000000ffff047224 */ /* 0x000fe400078e0a03 */
[----:B------:R-:W-:Y:S02]  /*4ae0*/  IMAD R0, R61, R3, R0 ;  /* 0x000000033d007224 */ /* 0x000fe400078e0200 */
[----:B----4-:R-:W-:-:S02]  /*4af0*/  IMAD R3, R4, R28, R15 ;  /* 0x0000001c04037224 */ /* 0x010fc400078e020f */
[----:B------:R-:W-:Y:S02]  /*4b00*/  @P0 IMAD R25, R21, R14, R20 ;  /* 0x0000000e15190224 */ /* 0x000fe400078e0214 */
[----:B0-----:R-:W-:Y:S02]  /*4b10*/  IMAD R5, R3, R30, R10 ;  /* 0x0000001e03057224 */ /* 0x001fe400078e020a */
[----:B------:R-:W-:Y:S02]  /*4b20*/  IMAD R0, R0, R29, R25 ;  /* 0x0000001d00007224 */ /* 0x000fe400078e0219 */
[----:B------:R-:W-:-:S03]  /*4b30*/  IMAD.MOV.U32 R4, RZ, RZ, 0x1 ;  /* 0x00000001ff047424 */ /* 0x000fc600078e00ff */
[----:B------:R-:W-:Y:S02]  /*4b40*/  SEL R70, R5, R0, !P0 ;  /* 0x0000000005467207 */ /* 0x000fe40004000000 */
[----:B------:R-:W-:Y:S02]  /*4b50*/  PRMT R3, R4, 0x7610, R3 ;  /* 0x0000761004037816 */ /* 0x000fe40000000003 */
[----:B------:R-:W-:-:S07]  /*4b60*/  SEL R0, R0, R5, !P0 ;  /* 0x0000000500007207 */ /* 0x000fce0004000000 */
.L_x_98:
[----:B------:R-:W-:Y:S01]  /*4b70*/  UIMAD.WIDE.U32 UR4, UR41, -0x45306eb3, URZ ;  /* 0xbacf914d290478a5 */ /* 0x000fe2000f8e003f */
[----:B------:R-:W-:Y:S01]  /*4b80*/  LOP3.LUT P0, RZ, R3, 0xff, RZ, 0xc0, !PT ;  /* 0x000000ff03ff7812 */ /* 0x000fe2000780c0ff */
[----:B------:R-:W-:Y:S02]  /*4b90*/  IMAD.MOV.U32 R71, RZ, RZ, R0 ;  /* 0x000000ffff477224 */ /* 0x000fe400078e0000 */
[----:B------:R-:W-:-:S04]  /*4ba0*/  UIADD3 UR4, UR41, -UR5, URZ ;  /* 0x8000000529047290 */ /* 0x000fc8000fffe03f */
[----:B------:R-:W-:-:S04]  /*4bb0*/  ULEA.HI UR4, UR4, UR5, URZ, 0x1f ;  /* 0x0000000504047291 */ /* 0x000fc8000f8ff83f */
[----:B------:R-:W-:-:S04]  /*4bc0*/  USHF.R.U32.HI UR4, URZ, 0x5, UR4 ;  /* 0x000000053f047899 */ /* 0x000fc80008011604 */
[----:B------:R-:W-:Y:S01]  /*4bd0*/  UIMAD UR41, UR4, -0x25, UR41 ;  /* 0xffffffdb042978a4 */ /* 0x000fe2000f8e0229 */
[----:B------:R-:W-:Y:S11]  /*4be0*/  @P0 BRA `(.L_x_101) ;  /* 0xffffffcc00380947 */ /* 0x000ff6000383ffff */
[----:B------:R-:W-:Y:S05]  /*4bf0*/  EXIT ;  /* 0x000000000000794d */ /* 0x000fea0003800000 */
.L_x_8:
        /* <DEDUP_REMOVED lines=26> */
.L_x_103:
[----:B------:R-:W0:Y:S01]  /*4da0*/  LDC.64 R30, c[0x0][0x640] ;  /* 0x00019000ff1e7b82 */ /* 0x000e220000000a00 */
[-CC-:B------:R-:W-:Y:S01]  /*4db0*/  SHF.R.U64 R22, R14, R8.reuse, R15.reuse ;  /* 0x000000080e167219 */ /* 0x180fe2000000120f */
[----:B------:R-:W-:Y:S01]  /*4dc0*/  IMAD.MOV.U32 R27, RZ, RZ, 0x1 ;  /* 0x00000001ff1b7424 */ /* 0x000fe200078e00ff */
[----:B------:R-:W-:Y:S02]  /*4dd0*/  SHF.R.U32.HI R7, RZ, R8, R15 ;  /* 0x00000008ff077219 */ /* 0x000fe4000001160f */
[----:B------:R-:W-:-:S03]  /*4de0*/  IADD3 R13, P0, RZ, -R22, RZ ;  /* 0x80000016ff0d7210 */ /* 0x000fc60007f1e0ff */
[----:B------:R-:W1:Y:S02]  /*4df0*/  LDC R12, c[0x0][0x618] ;  /* 0x00018600ff0c7b82 */ /* 0x000e640000000800 */
[----:B------:R-:W-:Y:S02]  /*4e00*/  IMAD.X R7, RZ, RZ, ~R7, P0 ;  /* 0x000000ffff077224 */ /* 0x000fe400000e0e07 */
[----:B------:R-:W-:-:S04]  /*4e10*/  IMAD.WIDE.U32 R10, R13, R24, R16 ;  /* 0x000000180d0a7225 */ /* 0x000fc800078e0010 */
[----:B------:R-:W2:Y:S01]  /*4e20*/  LDC R14, c[0x0][0x608] ;  /* 0x00018200ff0e7b82 */ /* 0x000ea20000000800 */
[----:B------:R-:W-:-:S04]  /*4e30*/  IMAD R8, R7, R24, RZ ;  /* 0x0000001807087224 */ /* 0x000fc800078e02ff */
[----:B------:R-:W-:-:S03]  /*4e40*/  IMAD R7, R13, R25, R8 ;  /* 0x000000190d077224 */ /* 0x000fc600078e0208 */
[----:B------:R-:W3:Y:S01]  /*4e50*/  LDC R28, c[0x0][0x658] ;  /* 0x00019600ff1c7b82 */ /* 0x000ee20000000800 */
[----:B------:R-:W-:Y:S01]  /*4e60*/  IMAD.IADD R7, R11, 0x1, R7 ;  /* 0x000000010b077824 */ /* 0x000fe200078e0207 */
[----:B0-----:R-:W-:Y:S01]  /*4e70*/  ISETP.NE.U32.AND P0, PT, R30, RZ, PT ;  /* 0x000000ff1e00720c */ /* 0x001fe20003f05070 */
[----:B------:R-:W-:-:S03]  /*4e80*/  IMAD.MOV.U32 R11, RZ, RZ, -0x1 ;  /* 0xffffffffff0b7424 */ /* 0x000fc600078e00ff */
        /* <DEDUP_REMOVED lines=8> */
[-C--:B---3--:R-:W-:Y:S02]  /*4f10*/  SHF.L.U32 R10, R11, R28.reuse, RZ ;  /* 0x0000001c0b0a7219 */ /* 0x088fe400000006ff */
[--C-:B------:R-:W-:Y:S02]  /*4f20*/  SHF.R.U64 R26, R24, R28, R7.reuse ;  /* 0x0000001c181a7219 */ /* 0x100fe40000001207 */
[----:B------:R-:W-:Y:S02]  /*4f30*/  LOP3.LUT R29, RZ, R10, RZ, 0x33, !PT ;  /* 0x0000000aff1d7212 */ /* 0x000fe400078e33ff */
[----:B------:R-:W-:Y:S01]  /*4f40*/  SHF.R.U32.HI R11, RZ, R28, R7 ;  /* 0x0000001cff0b7219 */ /* 0x000fe20000011607 */
[----:B------:R-:W3:Y:S01]  /*4f50*/  LDC R32, c[0x0][0x610] ;  /* 0x00018400ff207b82 */ /* 0x000ee20000000800 */
[----:B------:R-:W-:Y:S01]  /*4f60*/  IMAD.MOV.U32 R10, RZ, RZ, R26 ;  /* 0x000000ffff0a7224 */ /* 0x000fe200078e001a */
[----:B------:R-:W-:Y:S06]  /*4f70*/  @!P0 BRA `(.L_x_104) ;  /* 0x0000000000288947 */ /* 0x000fec0003800000 */
        /* <DEDUP_REMOVED lines=10> */
.L_x_104:
[----:B------:R-:W-:Y:S02]  /*5020*/  ISETP.NE.AND P0, PT, R2, 0x1, PT ;  /* 0x000000010200780c */ /* 0x000fe40003f05270 */
[----:B-1----:R-:W-:Y:S01]  /*5030*/  SHF.R.U64 R8, R10, R8, R11 ;  /* 0x000000080a087219 */ /* 0x002fe2000000120b */
[----:B0-----:R-:W-:Y:S01]  /*5040*/  VIADD R11, R21, 0xffffffff ;  /* 0xffffffff150b7836 */ /* 0x001fe20000000000 */
[----:B------:R-:W-:Y:S02]  /*5050*/  SHF.L.U32 R27, R27, R28, RZ ;  /* 0x0000001c1b1b7219 */ /* 0x000fe400000006ff */
[----:B------:R-:W-:Y:S01]  /*5060*/  LOP3.LUT R5, R24, R29, RZ, 0xc0, !PT ;  /* 0x0000001d18057212 */ /* 0x000fe200078ec0ff */
[----:B------:R-:W-:-:S04]  /*5070*/  IMAD.MOV R7, RZ, RZ, -R8 ;  /* 0x000000ffff077224 */ /* 0x000fc800078e0a08 */
[----:B------:R-:W-:Y:S02]  /*5080*/  IMAD R5, R27, R8, R5 ;  /* 0x000000081b057224 */ /* 0x000fe400078e0205 */
[----:B------:R-:W-:Y:S01]  /*5090*/  @P0 IMAD R6, R9, R23, R4 ;  /* 0x0000001709060224 */ /* 0x000fe200078e0204 */
[----:B------:R-:W-:Y:S01]  /*50a0*/  LOP3.LUT R9, R20, R11, RZ, 0xc0, !PT ;  /* 0x0000000b14097212 */ /* 0x000fe200078ec0ff */
[----:B--2---:R-:W-:Y:S02]  /*50b0*/  IMAD R4, R7, R25, R26 ;  /* 0x0000001907047224 */ /* 0x004fe400078e021a */
[----:B---3--:R-:W-:Y:S02]  /*50c0*/  IMAD R6, R5, R32, R6 ;  /* 0x0000002005067224 */ /* 0x008fe400078e0206 */
[----:B------:R-:W-:Y:S02]  /*50d0*/  IMAD R5, R4, R21, R9 ;  /* 0x0000001504057224 */ /* 0x000fe400078e0209 */
[----:B------:R-:W-:-:S02]  /*50e0*/  IMAD.MOV.U32 R8, RZ, RZ, 0x1 ;  /* 0x00000001ff087424 */ /* 0x000fc400078e00ff */
[----:B------:R-:W-:Y:S01]  /*50f0*/  IMAD.MOV.U32 R7, RZ, RZ, R22 ;  /* 0x000000ffff077224 */ /* 0x000fe200078e0016 */
[----:B------:R-:W-:Y:S02]  /*5100*/  SEL R21, R5, R6, !P0 ;  /* 0x0000000605157207 */ /* 0x000fe40004000000 */
[----:B------:R-:W-:-:S07]  /*5110*/  SEL R20, R6, R5, !P0 ;  /* 0x0000000506147207 */ /* 0x000fce0004000000 */
.L_x_102:
[----:B------:R-:W-:-:S08]  /*5120*/  NOP ;  /* 0x0000000000007918 */ /* 0x000fd00000000000 */
[----:B------:R-:W0:-:S00]  /*5130*/  USETMAXREG.DEALLOC.CTAPOOL 0x28 ;  /* 0x00000028000079c8 */ /* 0x000e0000080e0500 */
[----:B0-----:R-:W-:-:S13]  /*5140*/  ISETP.NE.AND P0, PT, R3, RZ, PT ;  /* 0x000000ff0300720c */ /* 0x001fda0003f05270 */
[----:B------:R-:W-:Y:S05]  /*5150*/  @P0 EXIT ;  /* 0x000000000000094d */ /* 0x000fea0003800000 */
[----:B------:R-:W-:Y:S01]  /*5160*/  LOP3.LUT P0, RZ, R8, 0xff, RZ, 0xc0, !PT ;  /* 0x000000ff08ff7812 */ /* 0x000fe2000780c0ff */
[----:B------:R-:W-:Y:S02]  /*5170*/  IMAD.MOV.U32 R3, RZ, RZ, 0x1 ;  /* 0x00000001ff037424 */ /* 0x000fe400078e00ff */
[----:B------:R-:W-:-:S10]  /*5180*/  IMAD.MOV.U32 R8, RZ, RZ, RZ ;  /* 0x000000ffff087224 */ /* 0x000fd400078e00ff */
[----:B------:R-:W-:Y:S05]  /*5190*/  @!P0 BRA `(.L_x_105) ;  /* 0x0000000c00308947 */ /* 0x000fea0003800000 */
[----:B------:R-:W0:Y:S01]  /*51a0*/  LDC R3, c[0x0][0x28c] ;  /* 0x0000a300ff037b82 */ /* 0x000e220000000800 */
[----:B------:R-:W1:Y:S01]  /*51b0*/  S2R R13, SR_CgaCtaId ;  /* 0x00000000000d7919 */ /* 0x000e620000008800 */
[----:B------:R-:W-:Y:S01]  /*51c0*/  ULDC UR5, c[0x0][0x658] ;  /* 0x0001960000057ab9 */ /* 0x000fe20000000800 */
[----:B------:R-:W-:Y:S01]  /*51d0*/  UMOV UR6, 0xffffffff ;  /* 0xffffffff00067882 */ /* 0x000fe20000000000 */
[----:B------:R-:W-:Y:S01]  /*51e0*/  BSSY B0, `(.L_x_105) ;  /* 0x00000c7000007945 */ /* 0x000fe20003800000 */
[----:B------:R-:W-:Y:S01]  /*51f0*/  USHF.L.U32 UR6, UR6, UR5, URZ ;  /* 0x0000000506067299 */ /* 0x000fe2000800063f */
[----:B------:R-:W-:Y:S01]  /*5200*/  IMAD.MOV.U32 R10, RZ, RZ, 0x1 ;  /* 0x00000001ff0a7424 */ /* 0x000fe200078e00ff */
[----:B------:R-:W-:Y:S01]  /*5210*/  LOP3.LUT R9, R18, 0x2, RZ, 0xfc, !PT ;  /* 0x0000000212097812 */ /* 0x000fe200078efcff */
[----:B------:R-:W-:Y:S01]  /*5220*/  IMAD.MOV.U32 R8, RZ, RZ, RZ ;  /* 0x000000ffff087224 */ /* 0x000fe200078e00ff */
[----:B------:R-:W-:Y:S01]  /*5230*/  ULDC UR4, c[0x0][0x600] ;  /* 0x0001800000047ab9 */ /* 0x000fe20000000800 */
[----:B------:R-:W-:Y:S01]  /*5240*/  UMOV UR7, 0x1 ;  /* 0x0000000100077882 */ /* 0x000fe20000000000 */
[----:B------:R-:W-:-:S02]  /*5250*/  UIADD3 UR15, UR4, -0x1, URZ ;  /* 0xffffffff040f7890 */ /* 0x000fc4000fffe03f */
[----:B------:R-:W-:Y:S02]  /*5260*/  USHF.L.U32 UR17, UR7, UR5, URZ ;  /* 0x0000000507117299 */ /* 0x000fe4000800063f */
[----:B------:R-:W-:Y:S01]  /*5270*/  ULOP3.LUT UR16, URZ, UR6, URZ, 0x33, !UPT ;  /* 0x000000063f107292 */ /* 0x000fe2000f8e333f */
[----:B------:R-:W-:Y:S01]  /*5280*/  ULDC.64 UR20, c[0x0][0x198] ;  /* 0x0000660000147ab9 */ /* 0x000fe20000000a00 */
[----:B0-----:R-:W-:-:S05]  /*5290*/  VIADD R3, R3, 0xf ;  /* 0x0000000f03037836 */ /* 0x001fca0000000000 */
[----:B------:R-:W-:-:S04]  /*52a0*/  SHF.R.S32.HI R4, RZ, 0x1f, R3 ;  /* 0x0000001fff047819 */ /* 0x000fc80000011403 */
[----:B------:R-:W-:Y:S01]  /*52b0*/  LEA.HI R4, R4, R3, RZ, 0x4 ;  /* 0x0000000304047211 */ /* 0x000fe200078f20ff */
[C---:B-1----:R-:W-:Y:S02]  /*52c0*/  IMAD.SHL.U32 R12, R13.reuse, 0x20, RZ ;  /* 0x000000200d0c7824 */ /* 0x042fe400078e00ff */
[----:B------:R-:W-:Y:S01]  /*52d0*/  IMAD.SHL.U32 R13, R13, 0x200, RZ ;  /* 0x000002000d0d7824 */ /* 0x000fe200078e00ff */
[----:B------:R-:W-:Y:S01]  /*52e0*/  SHF.R.S32.HI R11, RZ, 0x4, R4 ;  /* 0x00000004ff0b7819 */ /* 0x000fe20000011404 */
[----:B------:R-:W-:Y:S01]  /*52f0*/  IMAD.MOV.U32 R3, RZ, RZ, 0x1 ;  /* 0x00000001ff037424 */ /* 0x000fe200078e00ff */
[----:B------:R-:W-:Y:S02]  /*5300*/  LOP3.LUT R12, R12, 0x20, RZ, 0xc0, !PT ;  /* 0x000000200c0c7812 */ /* 0x000fe400078ec0ff */
[----:B------:R-:W-:Y:S01]  /*5310*/  LOP3.LUT R13, R13, 0x200, RZ, 0xc0, !PT ;  /* 0x000002000d0d7812 */ /* 0x000fe200078ec0ff */
[----:B------:R-:W-:-:S07]  /*5320*/  VIADD R19, R11, 0x1 ;  /* 0x000000010b137836 */ /* 0x000fce0000000000 */
.L_x_116:
[----:B------:R-:W-:-:S03]  /*5330*/  UMOV UR4, 0xffffffff ;  /* 0xffffffff00047882 */ /* 0x000fc60000000000 */
[----:B------:R-:W-:Y:S05]  /*5340*/  BRA.DIV UR4, `(.L_x_106) ;  /* 0x0000002204547947 */ /* 0x000fea000b800000 */
[----:B------:R-:W-:-:S13]  /*5350*/  ELECT P6, URZ, PT ;  /* 0x00000000003f782f */ /* 0x000fda00038c0000 */
.L_x_160:
[----:B------:R-:W0:Y:S01]  /*5360*/  LDC R4, c[0x0][0x28c] ;  /* 0x0000a300ff047b82 */ /* 0x000e220000000800 */
[----:B------:R-:W-:Y:S01]  /*5370*/  BSSY B1, `(.L_x_107) ;  /* 0x0000038000017945 */ /* 0x000fe20003800000 */
[----:B0-----:R-:W-:-:S13]  /*5380*/  ISETP.LT.OR P6, PT, R4, 0x1, !P6 ;  /* 0x000000010400780c */ /* 0x001fda00077c1670 */
[----:B------:R-:W-:Y:S05]  /*5390*/  @P6 BRA `(.L_x_108) ;  /* 0x0000000000d46947 */ /* 0x000fea0003800000 */
[----:B------:R-:W-:Y:S02]  /*53a0*/  IMAD R21, R21, 0x40, R12 ;  /* 0x0000004015157824 */ /* 0x000fe400078e020c */
[----:B------:R-:W-:Y:S02]  /*53b0*/  IMAD.SHL.U32 R20, R20, 0x80, RZ ;  /* 0x0000008014147824 */ /* 0x000fe400078e00ff */
[----:B------:R-:W-:Y:S02]  /*53c0*/  IMAD.MOV.U32 R22, RZ, RZ, RZ ;  /* 0x000000ffff167224 */ /* 0x000fe400078e00ff */
[----:B------:R-:W-:Y:S02]  /*53d0*/  IMAD.MOV.U32 R4, RZ, RZ, R19 ;  /* 0x000000ffff047224 */ /* 0x000fe400078e0013 */
[----:B------:R-:W-:Y:S02]  /*53e0*/  IMAD.MOV.U32 R5, RZ, RZ, R3 ;  /* 0x000000ffff057224 */ /* 0x000fe400078e0003 */
[----:B------:R-:W-:-:S07]  /*53f0*/  IMAD.MOV.U32 R6, RZ, RZ, R8 ;  /* 0x000000ffff067224 */ /* 0x000fce00078e0008 */
.L_x_111:
[----:B------:R-:W0:Y:S01]  /*5400*/  S2R R15, SR_CgaCtaId ;  /* 0x00000000000f7919 */ /* 0x000e220000008800 */
[----:B------:R-:W-:Y:S02]  /*5410*/  MOV R14, 0x400 ;  /* 0x00000400000e7802 */ /* 0x000fe40000000f00 */
[----:B------:R-:W-:Y:S02]  /*5420*/  ISETP.NE.AND P1, PT, R0, RZ, PT ;  /* 0x000000ff0000720c */ /* 0x000fe40003f25270 */
[----:B0-----:R-:W-:Y:S02]  /*5430*/  LEA R25, R15, R14, 0x18 ;  /* 0x0000000e0f197211 */ /* 0x001fe400078ec0ff */
[----:B------:R-:W-:-:S09]  /*5440*/  SHF.L.U32 R14, R5, 0x1f, RZ ;  /* 0x0000001f050e7819 */ /* 0x000fd200000006ff */
[----:B------:R-:W0:Y:S01]  /*5450*/  @!P1 LDC R15, c[0x0][0x500] ;  /* 0x00014000ff0f9b82 */ /* 0x000e220000000800 */
[----:B------:R-:W-:-:S04]  /*5460*/  IMAD R23, R6, 0x8, R25 ;  /* 0x0000000806177824 */ /* 0x000fc800078e0219 */
[----:B------:R-:W1:Y:S02]  /*5470*/  SYNCS.PHASECHK.TRANS64.TRYWAIT P0, [R23+URZ+0x128], R14 ;  /* 0x0001280e170075a7 */ /* 0x000e64000800017f */
[----:B-1----:R-:W-:Y:S05]  /*5480*/  @!P0 BRA `(.L_x_109) ;  /* 0x0000002000248947 */ /* 0x002fea0003800000 */
.L_x_161:
[----:B-1----:R-:W-:Y:S01]  /*5490*/  PRMT R14, R9, 0x9910, RZ ;  /* 0x00009910090e7816 */ /* 0x002fe200000000ff */
[----:B0-----:R0:W-:Y:S03]  /*54a0*/  @!P1 SYNCS.ARRIVE.TRANS64 RZ, [R23+URZ], R15 ;  /* 0x0000000f17ff99a7 */ /* 0x0011e6000800003f */
[----:B------:R-:W-:-:S13]  /*54b0*/  ISETP.NE.AND P0, PT, R14, 0x2, PT ;  /* 0x000000020e00780c */ /* 0x000fda0003f05270 */
[----:B0-----:R-:W-:Y:S05]  /*54c0*/  @P0 BRA `(.L_x_110) ;  /* 0x0000000000040947 */ /* 0x001fea0003800000 */
[----:B------:R-:W-:Y:S01]  /*54d0*/  BPT.TRAP 0x1 ;  /* 0x000000040000795c */ /* 0x000fe20000300000 */
.L_x_110:
[C---:B------:R-:W-:Y:S01]  /*54e0*/  IMAD R14, R6.reuse, 0x400, R13 ;  /* 0x00000400060e7824 */ /* 0x040fe200078e020d */
[----:B------:R-:W-:Y:S01]  /*54f0*/  R2UR UR9, R23 ;  /* 0x00000000170972ca */ /* 0x000fe200000e0000 */
[--C-:B------:R-:W-:Y:S01]  /*5500*/  IMAD R15, R6, 0x1000, R25.reuse ;  /* 0x00001000060f7824 */ /* 0x100fe200078e0219 */
[----:B------:R-:W-:Y:S01]  /*5510*/  UIADD3 UR4, UP0, UR20, 0xf0, URZ ;  /* 0x000000f014047890 */ /* 0x000fe2000ff1e03f */
[----:B------:R-:W-:Y:S01]  /*5520*/  IMAD R14, R14, 0x2, R25 ;  /* 0x000000020e0e7824 */ /* 0x000fe200078e0219 */
[----:B------:R-:W-:Y:S01]  /*5530*/  R2UR UR11, R20 ;  /* 0x00000000140b72ca */ /* 0x000fe200000e0000 */
[----:B------:R-:W-:Y:S01]  /*5540*/  VIADD R4, R4, 0xffffffff ;  /* 0xffffffff04047836 */ /* 0x000fe20000000000 */
[----:B------:R-:W-:Y:S01]  /*5550*/  R2UR UR5, R15 ;  /* 0x000000000f0572ca */ /* 0x000fe200000e0000 */
[----:B------:R-:W-:Y:S01]  /*5560*/  UIADD3 UR22, UP1, UR20, 0x1f0, URZ ;  /* 0x000001f014167890 */ /* 0x000fe2000ff3e03f */
[----:B------:R-:W-:Y:S01]  /*5570*/  R2UR UR8, R14 ;  /* 0x000000000e0872ca */ /* 0x000fe200000e0000 */
[----:B------:R-:W-:Y:S01]  /*5580*/  VIADD R6, R6, 0x1 ;  /* 0x0000000106067836 */ /* 0x000fe20000000000 */
[----:B------:R-:W-:Y:S01]  /*5590*/  R2UR UR10, R22 ;  /* 0x00000000160a72ca */ /* 0x000fe200000e0000 */
[----:B------:R-:W-:Y:S01]  /*55a0*/  UIADD3.X UR23, URZ, UR21, URZ, UP1, !UPT ;  /* 0x000000153f177290 */ /* 0x000fe20008ffe43f */
[----:B------:R-:W-:Y:S01]  /*55b0*/  R2UR UR12, R7 ;  /* 0x00000000070c72ca */ /* 0x000fe200000e0000 */
[----:B------:R-:W-:Y:S01]  /*55c0*/  UMOV UR6, 0x0 ;  /* 0x0000000000067882 */ /* 0x000fe20000000000 */
[----:B------:R-:W-:Y:S01]  /*55d0*/  R2UR UR18, R21 ;  /* 0x00000000151272ca */ /* 0x000fe200000e0000 */
[----:B------:R-:W-:Y:S01]  /*55e0*/  UMOV UR7, 0x10000000 ;  /* 0x1000000000077882 */ /* 0x000fe20000000000 */
[----:B------:R-:W-:Y:S01]  /*55f0*/  ISETP.GT.AND P1, PT, R4, 0x1, PT ;  /* 0x000000010400780c */ /* 0x000fe20003f24270 */
[----:B------:R-:W-:Y:S01]  /*5600*/  UMOV UR19, 0x30000 ;  /* 0x0003000000137882 */ /* 0x000fe20000000000 */
[----:B------:R-:W-:Y:S01]  /*5610*/  ISETP.NE.AND P0, PT, R6, 0x25, PT ;  /* 0x000000250600780c */ /* 0x000fe20003f05270 */
[----:B------:R-:W-:Y:S01]  /*5620*/  UIADD3 UR13, UR5, 0x300, URZ ;  /* 0x00000300050d7890 */ /* 0x000fe2000fffe03f */
[----:B------:R-:W-:Y:S01]  /*5630*/  VIADD R22, R22, 0x10 ;  /* 0x0000001016167836 */ /* 0x000fe20000000000 */
[----:B------:R-:W-:Y:S01]  /*5640*/  UIADD3.X UR5, URZ, UR21, URZ, UP0, !UPT ;  /* 0x000000153f057290 */ /* 0x000fe200087fe43f */
[----:B------:R-:W-:Y:S01]  /*5650*/  SEL R14, RZ, 0x1, P0 ;  /* 0x00000001ff0e7807 */ /* 0x000fe20000000000 */
[----:B------:R-:W-:Y:S01]  /*5660*/  UIADD3 UR14, UR8, 0x25300, URZ ;  /* 0x00025300080e7890 */ /* 0x000fe2000fffe03f */
[----:B------:R-:W-:-:S02]  /*5670*/  SEL R6, R6, RZ, P0 ;  /* 0x000000ff06067207 */ /* 0x000fc40000000000 */
[----:B------:R-:W-:Y:S01]  /*5680*/  UMOV UR8, UR13 ;  /* 0x0000000d00087c82 */ /* 0x000fe20008000000 */
[----:B------:R-:W-:-:S03]  /*5690*/  LOP3.LUT R5, R5, R14, RZ, 0x3c, !PT ;  /* 0x0000000e05057212 */ /* 0x000fc600078e3cff */
[----:B------:R0:W-:Y:S02]  /*56a0*/  UTMALDG.3D [UR8], [UR4], desc[UR6] ;  /* 0x00000608040075b4 */ /* 0x0001e40008011000 */
[----:B0-----:R-:W-:Y:S01]  /*56b0*/  UMOV UR8, UR14 ;  /* 0x0000000e00087c82 */ /* 0x001fe20008000000 */
[----:B------:R-:W-:Y:S02]  /*56c0*/  UMOV UR11, UR18 ;  /* 0x00000012000b7c82 */ /* 0x000fe40008000000 */
[----:B------:R0:W-:Y:S02]  /*56d0*/  UTMALDG.3D.MULTICAST [UR8], [UR22], UR19, desc[UR6] ;  /* 0x00000608160073b4 */ /* 0x0001e40008011813 */
[----:B0-----:R-:W-:Y:S05]  /*56e0*/  @P1 BRA `(.L_x_111) ;  /* 0xfffffffc00441947 */ /* 0x001fea000383ffff */
.L_x_108:
[----:B------:R-:W-:Y:S05]  /*56f0*/  BSYNC B1 ;  /* 0x0000000000017941 */ /* 0x000fea0003800000 */
.L_x_107:
[----:B------:R-:W-:Y:S01]  /*5700*/  LOP3.LUT P1, RZ, R10, 0xff, RZ, 0xc0, !PT ;  /* 0x000000ff0aff7812 */ /* 0x000fe2000782c0ff */
[C---:B------:R-:W-:Y:S01]  /*5710*/  IMAD.IADD R15, R11.reuse, 0x1, R8 ;  /* 0x000000010b0f7824 */ /* 0x040fe200078e0208 */
[----:B------:R-:W-:Y:S01]  /*5720*/  ULDC.64 UR4, c[0x0][0x650] ;  /* 0x0001940000047ab9 */ /* 0x000fe20000000a00 */
[----:B------:R-:W-:Y:S01]  /*5730*/  ISETP.GE.U32.AND P2, PT, R11, 0x25, PT ;  /* 0x000000250b00780c */ /* 0x000fe20003f46070 */
[----:B------:R-:W-:Y:S01]  /*5740*/  BSSY B1, `(.L_x_112) ;  /* 0x000006e000017945 */ /* 0x000fe20003800000 */
[C---:B------:R-:W-:Y:S01]  /*5750*/  IMAD.WIDE.U32 R4, R15.reuse, -0x45306eb3, RZ ;  /* 0xbacf914d0f047825 */ /* 0x040fe200078e00ff */
[----:B------:R-:W-:Y:S02]  /*5760*/  ISETP.GT.U32.AND P0, PT, R15, 0x24, PT ;  /* 0x000000240f00780c */ /* 0x000fe40003f04070 */
[----:B------:R-:W-:Y:S01]  /*5770*/  PRMT R10, RZ, 0x7610, R10 ;  /* 0x00007610ff0a7816 */ /* 0x000fe2000000000a */
[----:B------:R-:W-:Y:S01]  /*5780*/  IMAD.MOV.U32 R20, RZ, RZ, -0x1 ;  /* 0xffffffffff147424 */ /* 0x000fe200078e00ff */
[----:B------:R-:W-:Y:S01]  /*5790*/  ISETP.LT.U32.AND P0, PT, R11, 0x25, P0 ;  /* 0x000000250b00780c */ /* 0x000fe20000701070 */
[----:B------:R-:W-:-:S02]  /*57a0*/  IMAD.MOV.U32 R21, RZ, RZ, -0x1 ;  /* 0xffffffffff157424 */ /* 0x000fc400078e00ff */
[----:B------:R-:W0:Y:S01]  /*57b0*/  @P1 S2R R7, SR_CgaCtaId ;  /* 0x0000000000071919 */ /* 0x000e220000008800 */
[----:B------:R-:W-:Y:S02]  /*57c0*/  SEL R4, RZ, 0x1, !P0 ;  /* 0x00000001ff047807 */ /* 0x000fe40004000000 */
[----:B------:R-:W-:Y:S02]  /*57d0*/  IADD3 R16, P0, R16, UR36, RZ ;  /* 0x0000002410107c10 */ /* 0x000fe4000ff1e0ff */
[----:B------:R-:W-:Y:S02]  /*57e0*/  @P1 MOV R6, 0x400 ;  /* 0x0000040000061802 */ /* 0x000fe40000000f00 */
[----:B------:R-:W-:Y:S02]  /*57f0*/  IADD3.X R17, R17, UR42, RZ, P0, !PT ;  /* 0x0000002a11117c10 */ /* 0x000fe400087fe4ff */
[----:B------:R-:W-:Y:S02]  /*5800*/  ISETP.GE.U32.AND P0, PT, R16, UR4, PT ;  /* 0x0000000410007c0c */ /* 0x000fe4000bf06070 */
[----:B------:R-:W-:-:S02]  /*5810*/  LOP3.LUT R3, R3, R4, RZ, 0x3c, !PT ;  /* 0x0000000403037212 */ /* 0x000fc400078e3cff */
[----:B------:R-:W-:Y:S02]  /*5820*/  ISETP.GE.U32.AND.EX P0, PT, R17, UR5, PT, P0 ;  /* 0x0000000511007c0c */ /* 0x000fe4000bf06100 */
[----:B------:R-:W-:Y:S02]  /*5830*/  PRMT R4, RZ, 0x7610, R4 ;  /* 0x00007610ff047816 */ /* 0x000fe40000000004 */
[----:B0-----:R-:W-:Y:S01]  /*5840*/  @P1 LEA R6, R7, R6, 0x18 ;  /* 0x0000000607061211 */ /* 0x001fe200078ec0ff */
[----:B------:R-:W-:-:S03]  /*5850*/  IMAD.IADD R7, R15, 0x1, -R5 ;  /* 0x000000010f077824 */ /* 0x000fc600078e0a05 */
[----:B------:R0:W-:Y:S02]  /*5860*/  @P1 SYNCS.ARRIVE.TRANS64.A1T0 RZ, [R6+URZ+0x268], RZ ;  /* 0x000268ff06ff19a7 */ /* 0x0001e4000810003f */
[----:B------:R-:W-:-:S04]  /*5870*/  LEA.HI R7, R7, R5, RZ, 0x1f ;  /* 0x0000000507077211 */ /* 0x000fc800078ff8ff */
[----:B------:R-:W-:Y:S01]  /*5880*/  SHF.R.U32.HI R8, RZ, 0x5, R7 ;  /* 0x00000005ff087819 */ /* 0x000fe20000011607 */
[----:B------:R-:W-:-:S03]  /*5890*/  IMAD.MOV.U32 R7, RZ, RZ, -0x1 ;  /* 0xffffffffff077424 */ /* 0x000fc600078e00ff */
[----:B------:R-:W-:Y:S01]  /*58a0*/  @P2 LOP3.LUT R3, R3, 0x1, R8, 0x78, !PT ;  /* 0x0000000103032812 */ /* 0x000fe200078e7808 */
[----:B------:R-:W-:Y:S01]  /*58b0*/  IMAD R8, R8, -0x25, R15 ;  /* 0xffffffdb08087824 */ /* 0x000fe200078e020f */
[----:B0-----:R-:W-:Y:S06]  /*58c0*/  @P0 BRA `(.L_x_113) ;  /* 0x0000000400540947 */ /* 0x001fec0003800000 */
[----:B------:R-:W0:Y:S01]  /*58d0*/  S2R R15, SR_CTAID.X ;  /* 0x00000000000f7919 */ /* 0x000e220000002500 */
[----:B------:R-:W-:Y:S01]  /*58e0*/  ULDC.64 UR4, c[0x0][0x628] ;  /* 0x00018a0000047ab9 */ /* 0x000fe20000000a00 */
[----:B------:R-:W-:Y:S01]  /*58f0*/  ULDC UR7, c[0x0][0x630] ;  /* 0x00018c0000077ab9 */ /* 0x000fe20000000800 */
[----:B------:R-:W-:Y:S01]  /*5900*/  ISETP.NE.U32.AND P0, PT, RZ, UR4, PT ;  /* 0x00000004ff007c0c */ /* 0x000fe2000bf05070 */
[----:B------:R-:W1:Y:S01]  /*5910*/  S2R R20, SR_CTAID.Y ;  /* 0x0000000000147919 */ /* 0x000e620000002600 */
[----:B------:R-:W-:Y:S01]  /*5920*/  ULDC UR8, c[0x0][0x150] ;  /* 0x0000540000087ab9 */ /* 0x000fe20000000800 */
[----:B------:R-:W-:Y:S01]  /*5930*/  IMAD.MOV.U32 R4, RZ, RZ, R16 ;  /* 0x000000ffff047224 */ /* 0x000fe200078e0010 */
[----:B------:R-:W-:Y:S01]  /*5940*/  ISETP.NE.AND.EX P0, PT, RZ, UR5, PT, P0 ;  /* 0x00000005ff007c0c */ /* 0x000fe2000bf05300 */
[----:B------:R-:W-:Y:S01]  /*5950*/  IMAD.MOV.U32 R5, RZ, RZ, R17 ;  /* 0x000000ffff057224 */ /* 0x000fe200078e0011 */
[----:B0-----:R-:W-:-:S11]  /*5960*/  I2FP.F32.U32 R22, R15 ;  /* 0x0000000f00167245 */ /* 0x001fd60000201000 */
[----:B------:R-:W-:Y:S05]  /*5970*/  @!P0 BRA `(.L_x_114) ;  /* 0x0000000000288947 */ /* 0x000fea0003800000 */
[----:B------:R-:W-:Y:S02]  /*5980*/  ULDC UR6, c[0x0][0x634] ;  /* 0x00018d0000067ab9 */ /* 0x000fe40000000800 */
[----:B------:R-:W-:-:S05]  /*5990*/  IADD3 R5, P0, R16, UR6, RZ ;  /* 0x0000000610057c10 */ /* 0x000fca000ff1e0ff */
[----:B------:R-:W-:-:S04]  /*59a0*/  IMAD.X R21, RZ, RZ, R17, P0 ;  /* 0x000000ffff157224 */ /* 0x000fc800000e0611 */
[----:B------:R-:W-:-:S04]  /*59b0*/  IMAD.WIDE.U32 R6, R21, UR4, RZ ;  /* 0x0000000415067c25 */ /* 0x000fc8000f8e00ff */
[----:B------:R-:W-:-:S04]  /*59c0*/  IMAD.WIDE.U32 R6, P0, R5, UR5, R6 ;  /* 0x0000000505067c25 */ /* 0x000fc8000f800006 */
[----:B------:R-:W-:-:S04]  /*59d0*/  IMAD.WIDE.U32 R4, R5, UR4, RZ ;  /* 0x0000000405047c25 */ /* 0x000fc8000f8e00ff */
[----:B------:R-:W-:Y:S01]  /*59e0*/  IMAD.MOV.U32 R4, RZ, RZ, R7 ;  /* 0x000000ffff047224 */ /* 0x000fe200078e0007 */
[----:B------:R-:W-:Y:S01]  /*59f0*/  IADD3 RZ, P1, R5, R6, RZ ;  /* 0x0000000605ff7210 */ /* 0x000fe20007f3e0ff */
[----:B------:R-:W-:-:S04]  /*5a00*/  IMAD.X R5, RZ, RZ, RZ, P0 ;  /* 0x000000ffff057224 */ /* 0x000fc800000e06ff */
[----:B------:R-:W-:-:S08]  /*5a10*/  IMAD.WIDE.U32.X R4, R21, UR5, R4, P1 ;  /* 0x0000000515047c25 */ /* 0x000fd000088e0404 */
.L_x_114:
[--C-:B------:R-:W-:Y:S01]  /*5a20*/  SHF.R.U64 R14, R4, UR7, R5.reuse ;  /* 0x00000007040e7c19 */ /* 0x100fe20008001205 */
[----:B------:R-:W-:Y:S01]  /*5a30*/  FMUL R22, R22, UR8 ;  /* 0x0000000816167c20 */ /* 0x000fe20008400000 */
[----:B------:R-:W-:Y:S01]  /*5a40*/  SHF.R.U32.HI R4, RZ, UR7, R5 ;  /* 0x00000007ff047c19 */ /* 0x000fe20008011605 */
[----:B------:R-:W0:Y:S01]  /*5a50*/  LDC R6, c[0x0][0x144] ;  /* 0x00005100ff067b82 */ /* 0x000e220000000800 */
[----:B------:R-:W-:Y:S01]  /*5a60*/  IADD3 R5, P0, RZ, -R14, RZ ;  /* 0x8000000eff057210 */ /* 0x000fe20007f1e0ff */
[----:B------:R-:W-:Y:S01]  /*5a70*/  ULDC UR6, c[0x0][0x154] ;  /* 0x0000550000067ab9 */ /* 0x000fe20000000800 */
[----:B-1----:R-:W-:Y:S01]  /*5a80*/  I2FP.F32.U32 R7, R20 ;  /* 0x0000001400077245 */ /* 0x002fe20000201000 */
[----:B------:R-:W1:Y:S01]  /*5a90*/  F2I.U32.TRUNC.NTZ R22, R22 ;  /* 0x0000001600167305 */ /* 0x000e62000020f000 */
[----:B------:R-:W-:Y:S01]  /*5aa0*/  ULDC.64 UR4, c[0x0][0x620] ;  /* 0x0001880000047ab9 */ /* 0x000fe20000000a00 */
[----:B------:R-:W-:Y:S01]  /*5ab0*/  IMAD.X R4, RZ, RZ, ~R4, P0 ;  /* 0x000000ffff047224 */ /* 0x000fe200000e0e04 */
[----:B------:R-:W-:Y:S01]  /*5ac0*/  ISETP.NE.AND P2, PT, R2, 0x1, PT ;  /* 0x000000010200780c */ /* 0x000fe20003f45270 */
[----:B------:R-:W-:Y:S01]  /*5ad0*/  FMUL R23, R7, UR6 ;  /* 0x0000000607177c20 */ /* 0x000fe20008400000 */
[----:B------:R-:W2:Y:S01]  /*5ae0*/  LDC R25, c[0x0][0x148] ;  /* 0x00005200ff197b82 */ /* 0x000ea20000000800 */
[----:B------:R-:W-:Y:S01]  /*5af0*/  IMAD R4, R4, UR4, RZ ;  /* 0x0000000404047c24 */ /* 0x000fe2000f8e02ff */
[----:B------:R-:W-:-:S02]  /*5b00*/  ULDC.64 UR6, c[0x0][0x640] ;  /* 0x0001900000067ab9 */ /* 0x000fc40000000a00 */
[----:B------:R-:W-:Y:S01]  /*5b10*/  ISETP.NE.U32.AND P0, PT, RZ, UR6, PT ;  /* 0x00000006ff007c0c */ /* 0x000fe2000bf05070 */
[----:B------:R-:W3:Y:S01]  /*5b20*/  F2I.U32.TRUNC.NTZ R23, R23 ;  /* 0x0000001700177305 */ /* 0x000ee2000020f000 */
[C---:B------:R-:W-:Y:S02]  /*5b30*/  IMAD R7, R5.reuse, UR5, R4 ;  /* 0x0000000505077c24 */ /* 0x040fe4000f8e0204 */
[----:B------:R-:W-:Y:S01]  /*5b40*/  IMAD.WIDE.U32 R4, R5, UR4, R16 ;  /* 0x0000000405047c25 */ /* 0x000fe2000f8e0010 */
[----:B------:R-:W-:Y:S01]  /*5b50*/  ULDC UR4, c[0x0][0x618] ;  /* 0x0001860000047ab9 */ /* 0x000fe20000000800 */
[----:B------:R-:W-:Y:S02]  /*5b60*/  ISETP.NE.AND.EX P0, PT, RZ, UR7, PT, P0 ;  /* 0x00000007ff007c0c */ /* 0x000fe4000bf05300 */
[----:B------:R-:W-:Y:S02]  /*5b70*/  IMAD.IADD R5, R5, 0x1, R7 ;  /* 0x0000000105057824 */ /* 0x000fe400078e0207 */
[----:B-1----:R-:W-:-:S03]  /*5b80*/  IMAD.MOV R22, RZ, RZ, -R22 ;  /* 0x000000ffff167224 */ /* 0x002fc600078e0a16 */
[----:B------:R-:W-:Y:S01]  /*5b90*/  SHF.R.U64 R21, R4, UR4, R5 ;  /* 0x0000000404157c19 */ /* 0x000fe20008001205 */
[----:B0-----:R-:W-:Y:S01]  /*5ba0*/  IMAD R15, R6, R22, R15 ;  /* 0x00000016060f7224 */ /* 0x001fe200078e020f */
[----:B------:R-:W-:Y:S01]  /*5bb0*/  SHF.R.U32.HI R4, RZ, UR4, R5 ;  /* 0x00000004ff047c19 */ /* 0x000fe20008011605 */
[----:B------:R-:W-:Y:S01]  /*5bc0*/  ULDC UR4, c[0x0][0x608] ;  /* 0x0001820000047ab9 */ /* 0x000fe20000000800 */
[----:B---3--:R-:W-:Y:S02]  /*5bd0*/  IMAD.MOV R6, RZ, RZ, -R23 ;  /* 0x000000ffff067224 */ /* 0x008fe400078e0a17 */
[--C-:B------:R-:W-:Y:S02]  /*5be0*/  SHF.R.U64 R22, R21, UR4, R4.reuse ;  /* 0x0000000415167c19 */ /* 0x100fe40008001204 */
[----:B------:R-:W-:Y:S01]  /*5bf0*/  SHF.R.U32.HI R5, RZ, UR4, R4 ;  /* 0x00000004ff057c19 */ /* 0x000fe20008011604 */
[----:B------:R-:W-:Y:S01]  /*5c00*/  ULDC UR4, c[0x0][0x658] ;  /* 0x0001960000047ab9 */ /* 0x000fe20000000800 */
[----:B--2---:R-:W-:-:S02]  /*5c10*/  @P2 IMAD R15, R25, R6, R20 ;  /* 0x00000006190f2224 */ /* 0x004fc400078e0214 */
[--C-:B------:R-:W-:Y:S02]  /*5c20*/  SHF.R.U64 R20, R22, UR4, R5.reuse ;  /* 0x0000000416147c19 */ /* 0x100fe40008001205 */
[----:B------:R-:W-:-:S03]  /*5c30*/  SHF.R.U32.HI R23, RZ, UR4, R5 ;  /* 0x00000004ff177c19 */ /* 0x000fc60008011605 */
[----:B------:R-:W-:Y:S02]  /*5c40*/  IMAD.MOV.U32 R6, RZ, RZ, R20 ;  /* 0x000000ffff067224 */ /* 0x000fe400078e0014 */
[----:B------:R-:W-:Y:S01]  /*5c50*/  IMAD.MOV.U32 R5, RZ, RZ, R23 ;  /* 0x000000ffff057224 */ /* 0x000fe200078e0017 */
[----:B------:R-:W-:Y:S06]  /*5c60*/  @!P0 BRA `(.L_x_115) ;  /* 0x00000000002c8947 */ /* 0x000fec0003800000 */
        /* <DEDUP_REMOVED lines=9> */
[----:B------:R-:W-:-:S04]  /*5d00*/  IMAD.WIDE.U32.X R4, R23, UR7, R4, P1 ;  /* 0x0000000717047c25 */ /* 0x000fc800088e0404 */
[----:B------:R-:W-:-:S07]  /*5d10*/  IMAD.MOV.U32 R6, RZ, RZ, R4 ;  /* 0x000000ffff067224 */ /* 0x000fce00078e0004 */
.L_x_115:
[----:B------:R-:W-:Y:S01]  /*5d20*/  ULDC UR4, c[0x0][0x648] ;  /* 0x0001920000047ab9 */ /* 0x000fe20000000800 */
[----:B------:R-:W-:Y:S01]  /*5d30*/  LOP3.LUT R4, R22, UR16, RZ, 0xc0, !PT ;  /* 0x0000001016047c12 */ /* 0x000fe2000f8ec0ff */
[----:B------:R-:W-:Y:S01]  /*5d40*/  ULDC UR5, c[0x0][0x610] ;  /* 0x0001840000057ab9 */ /* 0x000fe20000000800 */
[----:B------:R-:W-:Y:S01]  /*5d50*/  SHF.R.U64 R5, R6, UR4, R5 ;  /* 0x0000000406057c19 */ /* 0x000fe20008001205 */
[----:B------:R-:W-:Y:S01]  /*5d60*/  ULDC UR4, c[0x0][0x638] ;  /* 0x00018e0000047ab9 */ /* 0x000fe20000000800 */
[----:B------:R-:W-:-:S03]  /*5d70*/  LOP3.LUT R21, R21, UR15, RZ, 0xc0, !PT ;  /* 0x0000000f15157c12 */ /* 0x000fc6000f8ec0ff */
[----:B------:R-:W-:Y:S02]  /*5d80*/  IMAD.MOV R7, RZ, RZ, -R5 ;  /* 0x000000ffff077224 */ /* 0x000fe400078e0a05 */
[----:B------:R-:W-:Y:S02]  /*5d90*/  IMAD R4, R5, UR17, R4 ;  /* 0x0000001105047c24 */ /* 0x000fe4000f8e0204 */
[----:B------:R-:W-:Y:S01]  /*5da0*/  IMAD R20, R7, UR4, R20 ;  /* 0x0000000407147c24 */ /* 0x000fe2000f8e0214 */
[----:B------:R-:W-:Y:S01]  /*5db0*/  ULDC UR4, c[0x0][0x600] ;  /* 0x0001800000047ab9 */ /* 0x000fe20000000800 */
[----:B------:R-:W-:Y:S02]  /*5dc0*/  IMAD R15, R4, UR5, R15 ;  /* 0x00000005040f7c24 */ /* 0x000fe4000f8e020f */
[----:B------:R-:W-:Y:S02]  /*5dd0*/  IMAD R20, R20, UR4, R21 ;  /* 0x0000000414147c24 */ /* 0x000fe4000f8e0215 */
[----:B------:R-:W-:-:S02]  /*5de0*/  IMAD.MOV.U32 R4, RZ, RZ, 0x1 ;  /* 0x00000001ff047424 */ /* 0x000fc400078e00ff */
[----:B------:R-:W-:Y:S01]  /*5df0*/  IMAD.MOV.U32 R7, RZ, RZ, R14 ;  /* 0x000000ffff077224 */ /* 0x000fe200078e000e */
[----:B------:R-:W-:Y:S02]  /*5e00*/  SEL R21, R20, R15, !P2 ;  /* 0x0000000f14157207 */ /* 0x000fe40005000000 */
[----:B------:R-:W-:-:S07]  /*5e10*/  SEL R20, R15, R20, !P2 ;  /* 0x000000140f147207 */ /* 0x000fce0005000000 */
.L_x_113:
[----:B------:R-:W-:Y:S05]  /*5e20*/  BSYNC B1 ;  /* 0x0000000000017941 */ /* 0x000fea0003800000 */
.L_x_112:
[----:B------:R-:W-:-:S13]  /*5e30*/  LOP3.LUT P0, RZ, R4, 0xff, RZ, 0xc0, !PT ;  /* 0x000000ff04ff7812 */ /* 0x000fda000780c0ff */
[----:B------:R-:W-:Y:S05]  /*5e40*/  @P0 BRA `(.L_x_116) ;  /* 0xfffffff400380947 */ /* 0x000fea000383ffff */
[----:B------:R-:W-:Y:S05]  /*5e50*/  BSYNC B0 ;  /* 0x0000000000007941 */ /* 0x000fea0003800000 */
.L_x_105:
[----:B------:R-:W-:-:S03]  /*5e60*/  UMOV UR4, 0xffffffff ;  /* 0xffffffff00047882 */ /* 0x000fc60000000000 */
[----:B------:R-:W-:Y:S05]  /*5e70*/  BRA.DIV UR4, `(.L_x_117) ;  /* 0x0000001604bc7947 */ /* 0x000fea000b800000 */
[----:B------:R-:W-:-:S13]  /*5e80*/  ELECT P6, URZ, PT ;  /* 0x00000000003f782f */ /* 0x000fda00038c0000 */
.L_x_164:
[----:B------:R-:W-:Y:S04]  /*5e90*/  BSSY B0, `(.L_x_118) ;  /* 0x0000154000007945 */ /* 0x000fe80003800000 */
[----:B------:R-:W-:Y:S05]  /*5ea0*/  @!P6 BRA `(.L_x_119) ;  /* 0x000000140048e947 */ /* 0x000fea0003800000 */
[----:B------:R-:W-:-:S04]  /*5eb0*/  LOP3.LUT R18, R18, 0x2, RZ, 0xfc, !PT ;  /* 0x0000000212127812 */ /* 0x000fc800078efcff */
[----:B------:R-:W-:-:S13]  /*5ec0*/  ISETP.NE.AND P0, PT, R18, 0x3, PT ;  /* 0x000000031200780c */ /* 0x000fda0003f05270 */
[----:B------:R-:W-:Y:S05]  /*5ed0*/  @!P0 BRA `(.L_x_120) ;  /* 0x0000000000048947 */ /* 0x000fea0003800000 */
[----:B------:R-:W-:Y:S01]  /*5ee0*/  BPT.TRAP 0x1 ;  /* 0x000000040000795c */ /* 0x000fe20000300000 */
.L_x_120:
[----:B------:R-:W0:Y:S01]  /*5ef0*/  S2R R5, SR_CgaCtaId ;  /* 0x0000000000057919 */ /* 0x000e220000008800 */
[----:B------:R-:W-:Y:S02]  /*5f00*/  MOV R0, 0x400 ;  /* 0x0000040000007802 */ /* 0x000fe40000000f00 */
[----:B------:R-:W-:Y:S02]  /*5f10*/  SHF.L.U32 R2, R3, 0x1f, RZ ;  /* 0x0000001f03027819 */ /* 0x000fe400000006ff */
[----:B0-----:R-:W-:-:S05]  /*5f20*/  LEA R5, R5, R0, 0x18 ;  /* 0x0000000005057211 */ /* 0x001fca00078ec0ff */
[----:B------:R-:W-:-:S04]  /*5f30*/  VIADD R5, R5, 0x128 ;  /* 0x0000012805057836 */ /* 0x000fc80000000000 */
[C---:B------:R-:W-:Y:S02]  /*5f40*/  IMAD R7, R8.reuse, 0x8, R5 ;  /* 0x0000000808077824 */ /* 0x040fe400078e0205 */
[----:B------:R-:W-:Y:S02]  /*5f50*/  VIADD R8, R8, 0x1 ;  /* 0x0000000108087836 */ /* 0x000fe40000000000 */
[----:B------:R-:W0:Y:S03]  /*5f60*/  SYNCS.PHASECHK.TRANS64.TRYWAIT P0, [R7+URZ], R2 ;  /* 0x00000002070075a7 */ /* 0x000e26000800017f */
[----:B------:R-:W-:-:S04]  /*5f70*/  ISETP.NE.AND P1, PT, R8, 0x25, PT ;  /* 0x000000250800780c */ /* 0x000fc80003f25270 */
[----:B------:R-:W-:Y:S02]  /*5f80*/  SEL R0, RZ, 0x1, P1 ;  /* 0x00000001ff007807 */ /* 0x000fe40000800000 */
[----:B------:R-:W-:Y:S02]  /*5f90*/  SEL R8, R8, RZ, P1 ;  /* 0x000000ff08087207 */ /* 0x000fe40000800000 */
[----:B------:R-:W-:-:S03]  /*5fa0*/  LOP3.LUT R9, R3, R0, RZ, 0x3c, !PT ;  /* 0x0000000003097212 */ /* 0x000fc600078e3cff */
[----:B------:R-:W-:Y:S01]  /*5fb0*/  IMAD R6, R8, 0x8, R5 ;  /* 0x0000000808067824 */ /* 0x000fe200078e0205 */
[----:B------:R-:W-:Y:S01]  /*5fc0*/  SHF.L.U32 R3, R9, 0x1f, RZ ;  /* 0x0000001f09037819 */ /* 0x000fe200000006ff */
[----:B0-----:R-:W-:Y:S06]  /*5fd0*/  @!P0 BRA `(.L_x_121) ;  /* 0x0000001400848947 */ /* 0x001fec0003800000 */
.L_x_165:
[----:B------:R-:W1:Y:S01]  /*5fe0*/  SYNCS.PHASECHK.TRANS64.TRYWAIT P0, [R6+URZ], R3 ;  /* 0x00000003060075a7 */ /* 0x000e62000800017f */
[----:B------:R-:W-:-:S05]  /*5ff0*/  VIADD R0, R8, 0x1 ;  /* 0x0000000108007836 */ /* 0x000fca0000000000 */
[----:B------:R-:W-:-:S04]  /*6000*/  ISETP.NE.AND P1, PT, R0, 0x25, PT ;  /* 0x000000250000780c */ /* 0x000fc80003f25270 */
[----:B0-----:R-:W-:Y:S02]  /*6010*/  SEL R2, RZ, 0x1, P1 ;  /* 0x00000001ff027807 */ /* 0x001fe40000800000 */
[----:B------:R-:W-:Y:S02]  /*6020*/  SEL R0, R0, RZ, P1 ;  /* 0x000000ff00007207 */ /* 0x000fe40000800000 */
[----:B------:R-:W-:-:S03]  /*6030*/  LOP3.LUT R9, R9, R2, RZ, 0x3c, !PT ;  /* 0x0000000209097212 */ /* 0x000fc600078e3cff */
[----:B------:R-:W-:Y:S01]  /*6040*/  IMAD R7, R0, 0x8, R5 ;  /* 0x0000000800077824 */ /* 0x000fe200078e0205 */
[----:B------:R-:W-:Y:S01]  /*6050*/  SHF.L.U32 R4, R9, 0x1f, RZ ;  /* 0x0000001f09047819 */ /* 0x000fe200000006ff */
[----:B-1----:R-:W-:Y:S06]  /*6060*/  @!P0 BRA `(.L_x_122) ;  /* 0x0000001400748947 */ /* 0x002fec0003800000 */
.L_x_166:
[----:B------:R-:W1:Y:S01]  /*6070*/  SYNCS.PHASECHK.TRANS64.TRYWAIT P0, [R7+URZ], R4 ;  /* 0x00000004070075a7 */ /* 0x000e62000800017f */
[----:B------:R-:W-:-:S05]  /*6080*/  VIADD R0, R0, 0x1 ;  /* 0x0000000100007836 */ /* 0x000fca0000000000 */
[----:B------:R-:W-:-:S04]  /*6090*/  ISETP.NE.AND P1, PT, R0, 0x25, PT ;  /* 0x000000250000780c */ /* 0x000fc80003f25270 */
[----:B------:R-:W-:Y:S02]  /*60a0*/  SEL R2, RZ, 0x1, P1 ;  /* 0x00000001ff027807 */ /* 0x000fe40000800000 */
[----:B------:R-:W-:Y:S02]  /*60b0*/  SEL R0, R0, RZ, P1 ;  /* 0x000000ff00007207 */ /* 0x000fe40000800000 */
[----:B------:R-:W-:-:S03]  /*60c0*/  LOP3.LUT R9, R9, R2, RZ, 0x3c, !PT ;  /* 0x0000000209097212 */ /* 0x000fc600078e3cff */
[----:B0-----:R-:W-:Y:S01]  /*60d0*/  IMAD R6, R0, 0x8, R5 ;  /* 0x0000000800067824 */ /* 0x001fe200078e0205 */
[----:B------:R-:W-:Y:S01]  /*60e0*/  SHF.L.U32 R3, R9, 0x1f, RZ ;  /* 0x0000001f09037819 */ /* 0x000fe200000006ff */
[----:B-1----:R-:W-:Y:S06]  /*60f0*/  @!P0 BRA `(.L_x_123) ;  /* 0x0000001400648947 */ /* 0x002fec0003800000 */
.L_x_167:
        /* <DEDUP_REMOVED lines=9> */
.L_x_168:
        /* <DEDUP_REMOVED lines=9> */
.L_x_169:
        /* <DEDUP_REMOVED lines=9> */
.L_x_170:
        /* <DEDUP_REMOVED lines=9> */
.L_x_171:
        /* <DEDUP_REMOVED lines=9> */
.L_x_172:
        /* <DEDUP_REMOVED lines=9> */
.L_x_173:
        /* <DEDUP_REMOVED lines=9> */
.L_x_174:
        /* <DEDUP_REMOVED lines=9> */
.L_x_175:
        /* <DEDUP_REMOVED lines=9> */
.L_x_176:
        /* <DEDUP_REMOVED lines=9> */
.L_x_177:
        /* <DEDUP_REMOVED lines=9> */
.L_x_178:
        /* <DEDUP_REMOVED lines=9> */
.L_x_179:
        /* <DEDUP_REMOVED lines=9> */
.L_x_180:
        /* <DEDUP_REMOVED lines=9> */
.L_x_181:
        /* <DEDUP_REMOVED lines=9> */
.L_x_182:
        /* <DEDUP_REMOVED lines=9> */
.L_x_183:
        /* <DEDUP_REMOVED lines=9> */
.L_x_184:
        /* <DEDUP_REMOVED lines=9> */
.L_x_185:
        /* <DEDUP_REMOVED lines=9> */
.L_x_186:
        /* <DEDUP_REMOVED lines=9> */
.L_x_187:
        /* <DEDUP_REMOVED lines=9> */
.L_x_188:
        /* <DEDUP_REMOVED lines=9> */
.L_x_189:
        /* <DEDUP_REMOVED lines=9> */
.L_x_190:
        /* <DEDUP_REMOVED lines=9> */
.L_x_191:
        /* <DEDUP_REMOVED lines=9> */
.L_x_192:
        /* <DEDUP_REMOVED lines=9> */
.L_x_193:
        /* <DEDUP_REMOVED lines=9> */
.L_x_194:
        /* <DEDUP_REMOVED lines=9> */
.L_x_195:
        /* <DEDUP_REMOVED lines=9> */
.L_x_196:
        /* <DEDUP_REMOVED lines=9> */
.L_x_197:
        /* <DEDUP_REMOVED lines=9> */
.L_x_198:
        /* <DEDUP_REMOVED lines=9> */
.L_x_199:
[----:B------:R-:W1:Y:S01]  /*7300*/  SYNCS.PHASECHK.TRANS64.TRYWAIT P0, [R6+URZ], R3 ;  /* 0x00000003060075a7 */ /* 0x000e62000800017f */
[----:B------:R-:W-:-:S05]  /*7310*/  VIADD R0, R0, 0x1 ;  /* 0x0000000100007836 */ /* 0x000fca0000000000 */
[----:B------:R-:W-:-:S04]  /*7320*/  ISETP.NE.AND P1, PT, R0, 0x25, PT ;  /* 0x000000250000780c */ /* 0x000fc80003f25270 */
[----:B------:R-:W-:Y:S02]  /*7330*/  SEL R2, RZ, 0x1, P1 ;  /* 0x00000001ff027807 */ /* 0x000fe40000800000 */
[----:B------:R-:W-:Y:S02]  /*7340*/  SEL R0, R0, RZ, P1 ;  /* 0x000000ff00007207 */ /* 0x000fe40000800000 */
[----:B------:R-:W-:Y:S01]  /*7350*/  LOP3.LUT R2, R9, R2, RZ, 0x3c, !PT ;  /* 0x0000000209027212 */ /* 0x000fe200078e3cff */
[----:B-1----:R-:W-:Y:S06]  /*7360*/  @!P0 BRA `(.L_x_156) ;  /* 0x0000000c005c8947 */ /* 0x002fec0003800000 */
.L_x_200:
[----:B------:R-:W-:Y:S01]  /*7370*/  IMAD R5, R0, 0x8, R5 ;  /* 0x0000000800057824 */ /* 0x000fe200078e0205 */
[----:B------:R-:W-:-:S07]  /*7380*/  SHF.L.U32 R0, R2, 0x1f, RZ ;  /* 0x0000001f02007819 */ /* 0x000fce00000006ff */
.L_x_157:
[----:B--2---:R2:W3:Y:S02]  /*7390*/  SYNCS.PHASECHK.TRANS64.TRYWAIT P0, [R5+URZ], R0 ;  /* 0x00000000050075a7 */ /* 0x0044e4000800017f */
[----:B---3--:R-:W-:Y:S05]  /*73a0*/  @!P0 NANOSLEEP.SYNCS 0x989680 ;  /* 0x009896800000895d */ /* 0x008fea0003900000 */
[----:B------:R-:W3:Y:S02]  /*73b0*/  @!P0 SYNCS.PHASECHK.TRANS64 P0, [R5+URZ], R0 ;  /* 0x00000000050085a7 */ /* 0x000ee4000800007f */
[----:B---3--:R-:W-:Y:S05]  /*73c0*/  @!P0 BRA `(.L_x_157) ;  /* 0xfffffffc00f08947 */ /* 0x008fea000383ffff */
.L_x_119:
[----:B------:R-:W-:Y:S05]  /*73d0*/  BSYNC B0 ;  /* 0x0000000000007941 */ /* 0x000fea0003800000 */
.L_x_118:
[----:B------:R-:W-:Y:S05]  /*73e0*/  EXIT ;  /* 0x000000000000794d */ /* 0x000fea0003800000 */
.L_x_22:
[----:B-1----:R1:W2:Y:S02]  /*73f0*/  SYNCS.PHASECHK.TRANS64.TRYWAIT P1, [R3+URZ], R0 ;  /* 0x00000000030075a7 */ /* 0x0022a4000802017f */
[----:B--2---:R-:W-:Y:S05]  /*7400*/  @!P1 NANOSLEEP.SYNCS 0x989680 ;  /* 0x009896800000995d */ /* 0x004fea0003900000 */
[----:B------:R-:W2:Y:S02]  /*7410*/  @!P1 SYNCS.PHASECHK.TRANS64 P1, [R3+URZ], R0 ;  /* 0x00000000030095a7 */ /* 0x000ea4000802007f */
[----:B--2---:R-:W-:Y:S05]  /*7420*/  @!P1 BRA `(.L_x_22) ;  /* 0xfffffffc00f09947 */ /* 0x004fea000383ffff */
[----:B------:R-:W-:Y:S05]  /*7430*/  BRA `(.L_x_21) ;  /* 0xffffffa400e07947 */ /* 0x000fea000383ffff */
.L_x_27:
[----:B-1----:R-:W-:-:S04]  /*7440*/  IMAD.U32 R5, RZ, RZ, UR4 ;  /* 0x00000004ff057e24 */ /* 0x002fc8000f8e00ff */
[----:B------:R1:W2:Y:S03]  /*7450*/  SYNCS.PHASECHK.TRANS64.TRYWAIT P1, [R5+URZ], R4 ;  /* 0x00000004050075a7 */ /* 0x0002a6000802017f */
[----:B--2---:R-:W-:Y:S05]  /*7460*/  @!P1 NANOSLEEP.SYNCS 0x989680 ;  /* 0x009896800000995d */ /* 0x004fea0003900000 */
[----:B------:R-:W2:Y:S02]  /*7470*/  @!P1 SYNCS.PHASECHK.TRANS64 P1, [R5+URZ], R4 ;  /* 0x00000004050095a7 */ /* 0x000ea4000802007f */
[----:B--2---:R-:W-:Y:S05]  /*7480*/  @!P1 BRA `(.L_x_27) ;  /* 0xfffffffc00ec9947 */ /* 0x004fea000383ffff */
[----:B------:R-:W-:Y:S05]  /*7490*/  BRA `(.L_x_26) ;  /* 0xffffffa800507947 */ /* 0x000fea000383ffff */
.L_x_106:
[----:B------:R-:W-:Y:S01]  /*74a0*/  BSSY B1, `(.L_x_158) ;  /* 0x0000006000017945 */ /* 0x000fe20003800000 */
[----:B------:R-:W-:-:S07]  /*74b0*/  IMAD.MOV.U32 R15, RZ, RZ, -0x1 ;  /* 0xffffffffff0f7424 */ /* 0x000fce00078e00ff */
[----:B------:R-:W-:Y:S05]  /*74c0*/  WARPSYNC.COLLECTIVE R15, `(.L_x_159) ;  /* 0x000000000f0c7348 */ /* 0x000fea0003c00000 */
[----:B------:R-:W-:Y:S02]  /*74d0*/  ELECT P6, UR62, PT ;  /* 0x00000000003e782f */ /* 0x000fe400038c0000 */
[----:B------:R-:W-:Y:S01]  /*74e0*/  MOV R14, UR62 ;  /* 0x0000003e000e7c02 */ /* 0x000fe20008000f00 */
[----:B------:R-:W-:Y:S10]  /*74f0*/  ENDCOLLECTIVE ;  /* 0x000000000000791b */ /* 0x000ff40003800000 */
.L_x_159:
[----:B------:R-:W-:Y:S05]  /*7500*/  BSYNC B1 ;  /* 0x0000000000017941 */ /* 0x000fea0003800000 */
.L_x_158:
[----:B------:R-:W-:Y:S05]  /*7510*/  BRA `(.L_x_160) ;  /* 0xffffffdc00907947 */ /* 0x000fea000383ffff */
.L_x_109:
[----:B-1----:R1:W2:Y:S02]  /*7520*/  SYNCS.PHASECHK.TRANS64.TRYWAIT P0, [R23+URZ+0x128], R14 ;  /* 0x0001280e170075a7 */ /* 0x0022a4000800017f */
[----:B--2---:R-:W-:Y:S05]  /*7530*/  @!P0 NANOSLEEP.SYNCS 0x989680 ;  /* 0x009896800000895d */ /* 0x004fea0003900000 */
[----:B------:R-:W2:Y:S02]  /*7540*/  @!P0 SYNCS.PHASECHK.TRANS64 P0, [R23+URZ+0x128], R14 ;  /* 0x0001280e170085a7 */ /* 0x000ea4000800007f */
[----:B--2---:R-:W-:Y:S05]  /*7550*/  @!P0 BRA `(.L_x_109) ;  /* 0xfffffffc00f08947 */ /* 0x004fea000383ffff */
[----:B------:R-:W-:Y:S05]  /*7560*/  BRA `(.L_x_161) ;  /* 0xffffffdc00c87947 */ /* 0x000fea000383ffff */
.L_x_117:
[----:B------:R-:W-:Y:S01]  /*7570*/  BSSY B0, `(.L_x_162) ;  /* 0x0000006000007945 */ /* 0x000fe20003800000 */
[----:B------:R-:W-:-:S07]  /*7580*/  IMAD.MOV.U32 R15, RZ, RZ, -0x1 ;  /* 0xffffffffff0f7424 */ /* 0x000fce00078e00ff */
[----:B------:R-:W-:Y:S05]  /*7590*/  WARPSYNC.COLLECTIVE R15, `(.L_x_163) ;  /* 0x000000000f0c7348 */ /* 0x000fea0003c00000 */
[----:B------:R-:W-:Y:S02]  /*75a0*/  ELECT P6, UR62, PT ;  /* 0x00000000003e782f */ /* 0x000fe400038c0000 */
[----:B------:R-:W-:Y:S01]  /*75b0*/  MOV R14, UR62 ;  /* 0x0000003e000e7c02 */ /* 0x000fe20008000f00 */
[----:B------:R-:W-:Y:S10]  /*75c0*/  ENDCOLLECTIVE ;  /* 0x000000000000791b */ /* 0x000ff40003800000 */
.L_x_163:
[----:B------:R-:W-:Y:S05]  /*75d0*/  BSYNC B0 ;  /* 0x0000000000007941 */ /* 0x000fea0003800000 */
.L_x_162:
[----:B------:R-:W-:Y:S05]  /*75e0*/  BRA `(.L_x_164) ;  /* 0xffffffe800287947 */ /* 0x000fea000383ffff */
.L_x_121:
[----:B0-----:R0:W1:Y:S02]  /*75f0*/  SYNCS.PHASECHK.TRANS64.TRYWAIT P0, [R7+URZ], R2 ;  /* 0x00000002070075a7 */ /* 0x001064000800017f */
[----:B-1----:R-:W-:Y:S05]  /*7600*/  @!P0 NANOSLEEP.SYNCS 0x989680 ;  /* 0x009896800000895d */ /* 0x002fea0003900000 */
[----:B------:R-:W1:Y:S02]  /*7610*/  @!P0 SYNCS.PHASECHK.TRANS64 P0, [R7+URZ], R2 ;  /* 0x00000002070085a7 */ /* 0x000e64000800007f */
[----:B-1----:R-:W-:Y:S05]  /*7620*/  @!P0 BRA `(.L_x_121) ;  /* 0xfffffffc00f08947 */ /* 0x002fea000383ffff */
[----:B------:R-:W-:Y:S05]  /*7630*/  BRA `(.L_x_165) ;  /* 0xffffffe800687947 */ /* 0x000fea000383ffff */
.L_x_122:
[----:B0-----:R0:W1:Y:S02]  /*7640*/  SYNCS.PHASECHK.TRANS64.TRYWAIT P0, [R6+URZ], R3 ;  /* 0x00000003060075a7 */ /* 0x001064000800017f */
[----:B-1----:R-:W-:Y:S05]  /*7650*/  @!P0 NANOSLEEP.SYNCS 0x989680 ;  /* 0x009896800000895d */ /* 0x002fea0003900000 */
[----:B------:R-:W1:Y:S02]  /*7660*/  @!P0 SYNCS.PHASECHK.TRANS64 P0, [R6+URZ], R3 ;  /* 0x00000003060085a7 */ /* 0x000e64000800007f */
[----:B-1----:R-:W-:Y:S05]  /*7670*/  @!P0 BRA `(.L_x_122) ;  /* 0xfffffffc00f08947 */ /* 0x002fea000383ffff */
[----:B------:R-:W-:Y:S05]  /*7680*/  BRA `(.L_x_166) ;  /* 0xffffffe800787947 */ /* 0x000fea000383ffff */
.L_x_123:
[----:B0-----:R0:W1:Y:S02]  /*7690*/  SYNCS.PHASECHK.TRANS64.TRYWAIT P0, [R7+URZ], R4 ;  /* 0x00000004070075a7 */ /* 0x001064000800017f */
[----:B-1----:R-:W-:Y:S05]  /*76a0*/  @!P0 NANOSLEEP.SYNCS 0x989680 ;  /* 0x009896800000895d */ /* 0x002fea0003900000 */
[----:B------:R-:W1:Y:S02]  /*76b0*/  @!P0 SYNCS.PHASECHK.TRANS64 P0, [R7+URZ], R4 ;  /* 0x00000004070085a7 */ /* 0x000e64000800007f */
[----:B-1----:R-:W-:Y:S05]  /*76c0*/  @!P0 BRA `(.L_x_123) ;  /* 0xfffffffc00f08947 */ /* 0x002fea000383ffff */
[----:B------:R-:W-:Y:S05]  /*76d0*/  BRA `(.L_x_167) ;  /* 0xffffffe800887947 */ /* 0x000fea000383ffff */
.L_x_124:
[----:B0-----:R0:W1:Y:S02]  /*76e0*/  SYNCS.PHASECHK.TRANS64.TRYWAIT P0, [R6+URZ], R3 ;  /* 0x00000003060075a7 */ /* 0x001064000800017f */
[----:B-1----:R-:W-:Y:S05]  /*76f0*/  @!P0 NANOSLEEP.SYNCS 0x989680 ;  /* 0x009896800000895d */ /* 0x002fea0003900000 */
[----:B------:R-:W1:Y:S02]  /*7700*/  @!P0 SYNCS.PHASECHK.TRANS64 P0, [R6+URZ], R3 ;  /* 0x00000003060085a7 */ /* 0x000e64000800007f */
[----:B-1----:R-:W-:Y:S05]  /*7710*/  @!P0 BRA `(.L_x_124) ;  /* 0xfffffffc00f08947 */ /* 0x002fea000383ffff */
[----:B------:R-:W-:Y:S05]  /*7720*/  BRA `(.L_x_168) ;  /* 0xffffffe800987947 */ /* 0x000fea000383ffff */
.L_x_125:
[----:B0-----:R0:W1:Y:S02]  /*7730*/  SYNCS.PHASECHK.TRANS64.TRYWAIT P0, [R7+URZ], R4 ;  /* 0x00000004070075a7 */ /* 0x001064000800017f */
[----:B-1----:R-:W-:Y:S05]  /*7740*/  @!P0 NANOSLEEP.SYNCS 0x989680 ;  /* 0x009896800000895d */ /* 0x002fea0003900000 */
[----:B------:R-:W1:Y:S02]  /*7750*/  @!P0 SYNCS.PHASECHK.TRANS64 P0, [R7+URZ], R4 ;  /* 0x00000004070085a7 */ /* 0x000e64000800007f */
[----:B-1----:R-:W-:Y:S05]  /*7760*/  @!P0 BRA `(.L_x_125) ;  /* 0xfffffffc00f08947 */ /* 0x002fea000383ffff */
[----:B------:R-:W-:Y:S05]  /*7770*/  BRA `(.L_x_169) ;  /* 0xffffffe800a87947 */ /* 0x000fea000383ffff */
.L_x_126:
[----:B0-----:R0:W1:Y:S02]  /*7780*/  SYNCS.PHASECHK.TRANS64.TRYWAIT P0, [R6+URZ], R3 ;  /* 0x00000003060075a7 */ /* 0x001064000800017f */
[----:B-1----:R-:W-:Y:S05]  /*7790*/  @!P0 NANOSLEEP.SYNCS 0x989680 ;  /* 0x009896800000895d */ /* 0x002fea0003900000 */
[----:B------:R-:W1:Y:S02]  /*77a0*/  @!P0 SYNCS.PHASECHK.TRANS64 P0, [R6+URZ], R3 ;  /* 0x00000003060085a7 */ /* 0x000e64000800007f */
[----:B-1----:R-:W-:Y:S05]  /*77b0*/  @!P0 BRA `(.L_x_126) ;  /* 0xfffffffc00f08947 */ /* 0x002fea000383ffff */
[----:B------:R-:W-:Y:S05]  /*77c0*/  BRA `(.L_x_170) ;  /* 0xffffffe800b87947 */ /* 0x000fea000383ffff */
.L_x_127:
[----:B0-----:R0:W1:Y:S02]  /*77d0*/  SYNCS.PHASECHK.TRANS64.TRYWAIT P0, [R7+URZ], R4 ;  /* 0x00000004070075a7 */ /* 0x001064000800017f */
[----:B-1----:R-:W-:Y:S05]  /*77e0*/  @!P0 NANOSLEEP.SYNCS 0x989680 ;  /* 0x009896800000895d */ /* 0x002fea0003900000 */
[----:B------:R-:W1:Y:S02]  /*77f0*/  @!P0 SYNCS.PHASECHK.TRANS64 P0, [R7+URZ], R4 ;  /* 0x00000004070085a7 */ /* 0x000e64000800007f */
[----:B-1----:R-:W-:Y:S05]  /*7800*/  @!P0 BRA `(.L_x_127) ;  /* 0xfffffffc00f08947 */ /* 0x002fea000383ffff */
[----:B------:R-:W-:Y:S05]  /*7810*/  BRA `(.L_x_171) ;  /* 0xffffffe800c87947 */ /* 0x000fea000383ffff */
.L_x_128:
[----:B0-----:R0:W1:Y:S02]  /*7820*/  SYNCS.PHASECHK.TRANS64.TRYWAIT P0, [R6+URZ], R3 ;  /* 0x00000003060075a7 */ /* 0x001064000800017f */
[----:B-1----:R-:W-:Y:S05]  /*7830*/  @!P0 NANOSLEEP.SYNCS 0x989680 ;  /* 0x009896800000895d */ /* 0x002fea0003900000 */
[----:B------:R-:W1:Y:S02]  /*7840*/  @!P0 SYNCS.PHASECHK.TRANS64 P0, [R6+URZ], R3 ;  /* 0x00000003060085a7 */ /* 0x000e64000800007f */
[----:B-1----:R-:W-:Y:S05]  /*7850*/  @!P0 BRA `(.L_x_128) ;  /* 0xfffffffc00f08947 */ /* 0x002fea000383ffff */
[----:B------:R-:W-:Y:S05]  /*7860*/  BRA `(.L_x_172) ;  /* 0xffffffe800d87947 */ /* 0x000fea000383ffff */
.L_x_129:
[----:B0-----:R0:W1:Y:S02]  /*7870*/  SYNCS.PHASECHK.TRANS64.TRYWAIT P0, [R7+URZ], R4 ;  /* 0x00000004070075a7 */ /* 0x001064000800017f */
[----:B-1----:R-:W-:Y:S05]  /*7880*/  @!P0 NANOSLEEP.SYNCS 0x989680 ;  /* 0x009896800000895d */ /* 0x002fea0003900000 */
[----:B------:R-:W1:Y:S02]  /*7890*/  @!P0 SYNCS.PHASECHK.TRANS64 P0, [R7+URZ], R4 ;  /* 0x00000004070085a7 */ /* 0x000e64000800007f */
[----:B-1----:R-:W-:Y:S05]  /*78a0*/  @!P0 BRA `(.L_x_129) ;  /* 0xfffffffc00f08947 */ /* 0x002fea000383ffff */
[----:B------:R-:W-:Y:S05]  /*78b0*/  BRA `(.L_x_173) ;  /* 0xffffffe800e87947 */ /* 0x000fea000383ffff */
.L_x_130:
[----:B0-----:R0:W1:Y:S02]  /*78c0*/  SYNCS.PHASECHK.TRANS64.TRYWAIT P0, [R6+URZ], R3 ;  /* 0x00000003060075a7 */ /* 0x001064000800017f */
[----:B-1----:R-:W-:Y:S05]  /*78d0*/  @!P0 NANOSLEEP.SYNCS 0x989680 ;  /* 0x009896800000895d */ /* 0x002fea0003900000 */
[----:B------:R-:W1:Y:S02]  /*78e0*/  @!P0 SYNCS.PHASECHK.TRANS64 P0, [R6+URZ], R3 ;  /* 0x00000003060085a7 */ /* 0x000e64000800007f */
[----:B-1----:R-:W-:Y:S05]  /*78f0*/  @!P0 BRA `(.L_x_130) ;  /* 0xfffffffc00f08947 */ /* 0x002fea000383ffff */
[----:B------:R-:W-:Y:S05]  /*7900*/  BRA `(.L_x_174) ;  /* 0xffffffe800f87947 */ /* 0x000fea000383ffff */
.L_x_131:
[----:B0-----:R0:W1:Y:S02]  /*7910*/  SYNCS.PHASECHK.TRANS64.TRYWAIT P0, [R7+URZ], R4 ;  /* 0x00000004070075a7 */ /* 0x001064000800017f */
[----:B-1----:R-:W-:Y:S05]  /*7920*/  @!P0 NANOSLEEP.SYNCS 0x989680 ;  /* 0x009896800000895d */ /* 0x002fea0003900000 */
[----:B------:R-:W1:Y:S02]  /*7930*/  @!P0 SYNCS.PHASECHK.TRANS64 P0, [R7+URZ], R4 ;  /* 0x00000004070085a7 */ /* 0x000e64000800007f */
[----:B-1----:R-:W-:Y:S05]  /*7940*/  @!P0 BRA `(.L_x_131) ;  /* 0xfffffffc00f08947 */ /* 0x002fea000383ffff */
[----:B------:R-:W-:Y:S05]  /*7950*/  BRA `(.L_x_175) ;  /* 0xffffffec00087947 */ /* 0x000fea000383ffff */
.L_x_132:
[----:B0-----:R0:W1:Y:S02]  /*7960*/  SYNCS.PHASECHK.TRANS64.TRYWAIT P0, [R6+URZ], R3 ;  /* 0x00000003060075a7 */ /* 0x001064000800017f */
[----:B-1----:R-:W-:Y:S05]  /*7970*/  @!P0 NANOSLEEP.SYNCS 0x989680 ;  /* 0x009896800000895d */ /* 0x002fea0003900000 */
[----:B------:R-:W1:Y:S02]  /*7980*/  @!P0 SYNCS.PHASECHK.TRANS64 P0, [R6+URZ], R3 ;  /* 0x00000003060085a7 */ /* 0x000e64000800007f */
[----:B-1----:R-:W-:Y:S05]  /*7990*/  @!P0 BRA `(.L_x_132) ;  /* 0xfffffffc00f08947 */ /* 0x002fea000383ffff */
[----:B------:R-:W-:Y:S05]  /*79a0*/  BRA `(.L_x_176) ;  /* 0xffffffec00187947 */ /* 0x000fea000383ffff */
.L_x_133:
[----:B0-----:R0:W1:Y:S02]  /*79b0*/  SYNCS.PHASECHK.TRANS64.TRYWAIT P0, [R7+URZ], R4 ;  /* 0x00000004070075a7 */ /* 0x001064000800017f */
[----:B-1----:R-:W-:Y:S05]  /*79c0*/  @!P0 NANOSLEEP.SYNCS 0x989680 ;  /* 0x009896800000895d */ /* 0x002fea0003900000 */
[----:B------:R-:W1:Y:S02]  /*79d0*/  @!P0 SYNCS.PHASECHK.TRANS64 P0, [R7+URZ], R4 ;  /* 0x00000004070085a7 */ /* 0x000e64000800007f */
[----:B-1----:R-:W-:Y:S05]  /*79e0*/  @!P0 BRA `(.L_x_133) ;  /* 0xfffffffc00f08947 */ /* 0x002fea000383ffff */
[----:B------:R-:W-:Y:S05]  /*79f0*/  BRA `(.L_x_177) ;  /* 0xffffffec00287947 */ /* 0x000fea000383ffff */
.L_x_134:
[----:B0-----:R0:W1:Y:S02]  /*7a00*/  SYNCS.PHASECHK.TRANS64.TRYWAIT P0, [R6+URZ], R3 ;  /* 0x00000003060075a7 */ /* 0x001064000800017f */
[----:B-1----:R-:W-:Y:S05]  /*7a10*/  @!P0 NANOSLEEP.SYNCS 0x989680 ;  /* 0x009896800000895d */ /* 0x002fea0003900000 */
[----:B------:R-:W1:Y:S02]  /*7a20*/  @!P0 SYNCS.PHASECHK.TRANS64 P0, [R6+URZ], R3 ;  /* 0x00000003060085a7 */ /* 0x000e64000800007f */
[----:B-1----:R-:W-:Y:S05]  /*7a30*/  @!P0 BRA `(.L_x_134) ;  /* 0xfffffffc00f08947 */ /* 0x002fea000383ffff */
[----:B------:R-:W-:Y:S05]  /*7a40*/  BRA `(.L_x_178) ;  /* 0xffffffec00387947 */ /* 0x000fea000383ffff */
.L_x_135:
[----:B0-----:R0:W1:Y:S02]  /*7a50*/  SYNCS.PHASECHK.TRANS64.TRYWAIT P0, [R7+URZ], R4 ;  /* 0x00000004070075a7 */ /* 0x001064000800017f */
[----:B-1----:R-:W-:Y:S05]  /*7a60*/  @!P0 NANOSLEEP.SYNCS 0x989680 ;  /* 0x009896800000895d */ /* 0x002fea0003900000 */
[----:B------:R-:W1:Y:S02]  /*7a70*/  @!P0 SYNCS.PHASECHK.TRANS64 P0, [R7+URZ], R4 ;  /* 0x00000004070085a7 */ /* 0x000e64000800007f */
[----:B-1----:R-:W-:Y:S05]  /*7a80*/  @!P0 BRA `(.L_x_135) ;  /* 0xfffffffc00f08947 */ /* 0x002fea000383ffff */
[----:B------:R-:W-:Y:S05]  /*7a90*/  BRA `(.L_x_179) ;  /* 0xffffffec00487947 */ /* 0x000fea000383ffff */
.L_x_136:
[----:B0-----:R0:W1:Y:S02]  /*7aa0*/  SYNCS.PHASECHK.TRANS64.TRYWAIT P0, [R6+URZ], R3 ;  /* 0x00000003060075a7 */ /* 0x001064000800017f */
[----:B-1----:R-:W-:Y:S05]  /*7ab0*/  @!P0 NANOSLEEP.SYNCS 0x989680 ;  /* 0x009896800000895d */ /* 0x002fea0003900000 */
[----:B------:R-:W1:Y:S02]  /*7ac0*/  @!P0 SYNCS.PHASECHK.TRANS64 P0, [R6+URZ], R3 ;  /* 0x00000003060085a7 */ /* 0x000e64000800007f */
[----:B-1----:R-:W-:Y:S05]  /*7ad0*/  @!P0 BRA `(.L_x_136) ;  /* 0xfffffffc00f08947 */ /* 0x002fea000383ffff */
[----:B------:R-:W-:Y:S05]  /*7ae0*/  BRA `(.L_x_180) ;  /* 0xffffffec00587947 */ /* 0x000fea000383ffff */
.L_x_137:
[----:B0-----:R0:W1:Y:S02]  /*7af0*/  SYNCS.PHASECHK.TRANS64.TRYWAIT P0, [R7+URZ], R4 ;  /* 0x00000004070075a7 */ /* 0x001064000800017f */
[----:B-1----:R-:W-:Y:S05]  /*7b00*/  @!P0 NANOSLEEP.SYNCS 0x989680 ;  /* 0x009896800000895d */ /* 0x002fea0003900000 */
[----:B------:R-:W1:Y:S02]  /*7b10*/  @!P0 SYNCS.PHASECHK.TRANS64 P0, [R7+URZ], R4 ;  /* 0x00000004070085a7 */ /* 0x000e64000800007f */
[----:B-1----:R-:W-:Y:S05]  /*7b20*/  @!P0 BRA `(.L_x_137) ;  /* 0xfffffffc00f08947 */ /* 0x002fea000383ffff */
[----:B------:R-:W-:Y:S05]  /*7b30*/  BRA `(.L_x_181) ;  /* 0xffffffec00687947 */ /* 0x000fea000383ffff */
.L_x_138:
[----:B0-----:R0:W1:Y:S02]  /*7b40*/  SYNCS.PHASECHK.TRANS64.TRYWAIT P0, [R6+URZ], R3 ;  /* 0x00000003060075a7 */ /* 0x001064000800017f */
[----:B-1----:R-:W-:Y:S05]  /*7b50*/  @!P0 NANOSLEEP.SYNCS 0x989680 ;  /* 0x009896800000895d */ /* 0x002fea0003900000 */
[----:B------:R-:W1:Y:S02]  /*7b60*/  @!P0 SYNCS.PHASECHK.TRANS64 P0, [R6+URZ], R3 ;  /* 0x00000003060085a7 */ /* 0x000e64000800007f */
[----:B-1----:R-:W-:Y:S05]  /*7b70*/  @!P0 BRA `(.L_x_138) ;  /* 0xfffffffc00f08947 */ /* 0x002fea000383ffff */
[----:B------:R-:W-:Y:S05]  /*7b80*/  BRA `(.L_x_182) ;  /* 0xffffffec00787947 */ /* 0x000fea000383ffff */
.L_x_139:
[----:B0-----:R0:W1:Y:S02]  /*7b90*/  SYNCS.PHASECHK.TRANS64.TRYWAIT P0, [R7+URZ], R4 ;  /* 0x00000004070075a7 */ /* 0x001064000800017f */
[----:B-1----:R-:W-:Y:S05]  /*7ba0*/  @!P0 NANOSLEEP.SYNCS 0x989680 ;  /* 0x009896800000895d */ /* 0x002fea0003900000 */
[----:B------:R-:W1:Y:S02]  /*7bb0*/  @!P0 SYNCS.PHASECHK.TRANS64 P0, [R7+URZ], R4 ;  /* 0x00000004070085a7 */ /* 0x000e64000800007f */
[----:B-1----:R-:W-:Y:S05]  /*7bc0*/  @!P0 BRA `(.L_x_139) ;  /* 0xfffffffc00f08947 */ /* 0x002fea000383ffff */
[----:B------:R-:W-:Y:S05]  /*7bd0*/  BRA `(.L_x_183) ;  /* 0xffffffec00887947 */ /* 0x000fea000383ffff */
.L_x_140:
[----:B0-----:R0:W1:Y:S02]  /*7be0*/  SYNCS.PHASECHK.TRANS64.TRYWAIT P0, [R6+URZ], R3 ;  /* 0x00000003060075a7 */ /* 0x001064000800017f */
[----:B-1----:R-:W-:Y:S05]  /*7bf0*/  @!P0 NANOSLEEP.SYNCS 0x989680 ;  /* 0x009896800000895d */ /* 0x002fea0003900000 */
[----:B------:R-:W1:Y:S02]  /*7c00*/  @!P0 SYNCS.PHASECHK.TRANS64 P0, [R6+URZ], R3 ;  /* 0x00000003060085a7 */ /* 0x000e64000800007f */
[----:B-1----:R-:W-:Y:S05]  /*7c10*/  @!P0 BRA `(.L_x_140) ;  /* 0xfffffffc00f08947 */ /* 0x002fea000383ffff */
[----:B------:R-:W-:Y:S05]  /*7c20*/  BRA `(.L_x_184) ;  /* 0xffffffec00987947 */ /* 0x000fea000383ffff */
.L_x_141:
[----:B0-----:R0:W1:Y:S02]  /*7c30*/  SYNCS.PHASECHK.TRANS64.TRYWAIT P0, [R7+URZ], R4 ;  /* 0x00000004070075a7 */ /* 0x001064000800017f */
[----:B-1----:R-:W-:Y:S05]  /*7c40*/  @!P0 NANOSLEEP.SYNCS 0x989680 ;  /* 0x009896800000895d */ /* 0x002fea0003900000 */
[----:B------:R-:W1:Y:S02]  /*7c50*/  @!P0 SYNCS.PHASECHK.TRANS64 P0, [R7+URZ], R4 ;  /* 0x00000004070085a7 */ /* 0x000e64000800007f */
[----:B-1----:R-:W-:Y:S05]  /*7c60*/  @!P0 BRA `(.L_x_141) ;  /* 0xfffffffc00f08947 */ /* 0x002fea000383ffff */
[----:B------:R-:W-:Y:S05]  /*7c70*/  BRA `(.L_x_185) ;  /* 0xffffffec00a87947 */ /* 0x000fea000383ffff */
.L_x_142:
[----:B0-----:R0:W1:Y:S02]  /*7c80*/  SYNCS.PHASECHK.TRANS64.TRYWAIT P0, [R6+URZ], R3 ;  /* 0x00000003060075a7 */ /* 0x001064000800017f */
[----:B-1----:R-:W-:Y:S05]  /*7c90*/  @!P0 NANOSLEEP.SYNCS 0x989680 ;  /* 0x009896800000895d */ /* 0x002fea0003900000 */
[----:B------:R-:W1:Y:S02]  /*7ca0*/  @!P0 SYNCS.PHASECHK.TRANS64 P0, [R6+URZ], R3 ;  /* 0x00000003060085a7 */ /* 0x000e64000800007f */
[----:B-1----:R-:W-:Y:S05]  /*7cb0*/  @!P0 BRA `(.L_x_142) ;  /* 0xfffffffc00f08947 */ /* 0x002fea000383ffff */
[----:B------:R-:W-:Y:S05]  /*7cc0*/  BRA `(.L_x_186) ;  /* 0xffffffec00b87947 */ /* 0x000fea000383ffff */
.L_x_143:
[----:B0-----:R0:W1:Y:S02]  /*7cd0*/  SYNCS.PHASECHK.TRANS64.TRYWAIT P0, [R7+URZ], R4 ;  /* 0x00000004070075a7 */ /* 0x001064000800017f */
[----:B-1----:R-:W-:Y:S05]  /*7ce0*/  @!P0 NANOSLEEP.SYNCS 0x989680 ;  /* 0x009896800000895d */ /* 0x002fea0003900000 */
[----:B------:R-:W1:Y:S02]  /*7cf0*/  @!P0 SYNCS.PHASECHK.TRANS64 P0, [R7+URZ], R4 ;  /* 0x00000004070085a7 */ /* 0x000e64000800007f */
[----:B-1----:R-:W-:Y:S05]  /*7d00*/  @!P0 BRA `(.L_x_143) ;  /* 0xfffffffc00f08947 */ /* 0x002fea000383ffff */
[----:B------:R-:W-:Y:S05]  /*7d10*/  BRA `(.L_x_187) ;  /* 0xffffffec00c87947 */ /* 0x000fea000383ffff */
.L_x_144:
[----:B0-----:R0:W1:Y:S02]  /*7d20*/  SYNCS.PHASECHK.TRANS64.TRYWAIT P0, [R6+URZ], R3 ;  /* 0x00000003060075a7 */ /* 0x001064000800017f */
[----:B-1----:R-:W-:Y:S05]  /*7d30*/  @!P0 NANOSLEEP.SYNCS 0x989680 ;  /* 0x009896800000895d */ /* 0x002fea0003900000 */
[----:B------:R-:W1:Y:S02]  /*7d40*/  @!P0 SYNCS.PHASECHK.TRANS64 P0, [R6+URZ], R3 ;  /* 0x00000003060085a7 */ /* 0x000e64000800007f */
[----:B-1----:R-:W-:Y:S05]  /*7d50*/  @!P0 BRA `(.L_x_144) ;  /* 0xfffffffc00f08947 */ /* 0x002fea000383ffff */
[----:B------:R-:W-:Y:S05]  /*7d60*/  BRA `(.L_x_188) ;  /* 0xffffffec00d87947 */ /* 0x000fea000383ffff */
.L_x_145:
[----:B0-----:R0:W1:Y:S02]  /*7d70*/  SYNCS.PHASECHK.TRANS64.TRYWAIT P0, [R7+URZ], R4 ;  /* 0x00000004070075a7 */ /* 0x001064000800017f */
[----:B-1----:R-:W-:Y:S05]  /*7d80*/  @!P0 NANOSLEEP.SYNCS 0x989680 ;  /* 0x009896800000895d */ /* 0x002fea0003900000 */
[----:B------:R-:W1:Y:S02]  /*7d90*/  @!P0 SYNCS.PHASECHK.TRANS64 P0, [R7+URZ], R4 ;  /* 0x00000004070085a7 */ /* 0x000e64000800007f */
[----:B-1----:R-:W-:Y:S05]  /*7da0*/  @!P0 BRA `(.L_x_145) ;  /* 0xfffffffc00f08947 */ /* 0x002fea000383ffff */
[----:B------:R-:W-:Y:S05]  /*7db0*/  BRA `(.L_x_189) ;  /* 0xffffffec00e87947 */ /* 0x000fea000383ffff */
.L_x_146:
[----:B0-----:R0:W1:Y:S02]  /*7dc0*/  SYNCS.PHASECHK.TRANS64.TRYWAIT P0, [R6+URZ], R3 ;  /* 0x00000003060075a7 */ /* 0x001064000800017f */
[----:B-1----:R-:W-:Y:S05]  /*7dd0*/  @!P0 NANOSLEEP.SYNCS 0x989680 ;  /* 0x009896800000895d */ /* 0x002fea0003900000 */
[----:B------:R-:W1:Y:S02]  /*7de0*/  @!P0 SYNCS.PHASECHK.TRANS64 P0, [R6+URZ], R3 ;  /* 0x00000003060085a7 */ /* 0x000e64000800007f */
[----:B-1----:R-:W-:Y:S05]  /*7df0*/  @!P0 BRA `(.L_x_146) ;  /* 0xfffffffc00f08947 */ /* 0x002fea000383ffff */
[----:B------:R-:W-:Y:S05]  /*7e00*/  BRA `(.L_x_190) ;  /* 0xffffffec00f87947 */ /* 0x000fea000383ffff */
.L_x_147:
[----:B0-----:R0:W1:Y:S02]  /*7e10*/  SYNCS.PHASECHK.TRANS64.TRYWAIT P0, [R7+URZ], R4 ;  /* 0x00000004070075a7 */ /* 0x001064000800017f */
[----:B-1----:R-:W-:Y:S05]  /*7e20*/  @!P0 NANOSLEEP.SYNCS 0x989680 ;  /* 0x009896800000895d */ /* 0x002fea0003900000 */
[----:B------:R-:W1:Y:S02]  /*7e30*/  @!P0 SYNCS.PHASECHK.TRANS64 P0, [R7+URZ], R4 ;  /* 0x00000004070085a7 */ /* 0x000e64000800007f */
[----:B-1----:R-:W-:Y:S05]  /*7e40*/  @!P0 BRA `(.L_x_147) ;  /* 0xfffffffc00f08947 */ /* 0x002fea000383ffff */
[----:B------:R-:W-:Y:S05]  /*7e50*/  BRA `(.L_x_191) ;  /* 0xfffffff000087947 */ /* 0x000fea000383ffff */
.L_x_148:
[----:B0-----:R0:W1:Y:S02]  /*7e60*/  SYNCS.PHASECHK.TRANS64.TRYWAIT P0, [R6+URZ], R3 ;  /* 0x00000003060075a7 */ /* 0x001064000800017f */
[----:B-1----:R-:W-:Y:S05]  /*7e70*/  @!P0 NANOSLEEP.SYNCS 0x989680 ;  /* 0x009896800000895d */ /* 0x002fea0003900000 */
[----:B------:R-:W1:Y:S02]  /*7e80*/  @!P0 SYNCS.PHASECHK.TRANS64 P0, [R6+URZ], R3 ;  /* 0x00000003060085a7 */ /* 0x000e64000800007f */
[----:B-1----:R-:W-:Y:S05]  /*7e90*/  @!P0 BRA `(.L_x_148) ;  /* 0xfffffffc00f08947 */ /* 0x002fea000383ffff */
[----:B------:R-:W-:Y:S05]  /*7ea0*/  BRA `(.L_x_192) ;  /* 0xfffffff000187947 */ /* 0x000fea000383ffff */
.L_x_149:
[----:B0-----:R0:W1:Y:S02]  /*7eb0*/  SYNCS.PHASECHK.TRANS64.TRYWAIT P0, [R7+URZ], R4 ;  /* 0x00000004070075a7 */ /* 0x001064000800017f */
[----:B-1----:R-:W-:Y:S05]  /*7ec0*/  @!P0 NANOSLEEP.SYNCS 0x989680 ;  /* 0x009896800000895d */ /* 0x002fea0003900000 */
[----:B------:R-:W1:Y:S02]  /*7ed0*/  @!P0 SYNCS.PHASECHK.TRANS64 P0, [R7+URZ], R4 ;  /* 0x00000004070085a7 */ /* 0x000e64000800007f */
[----:B-1----:R-:W-:Y:S05]  /*7ee0*/  @!P0 BRA `(.L_x_149) ;  /* 0xfffffffc00f08947 */ /* 0x002fea000383ffff */
[----:B------:R-:W-:Y:S05]  /*7ef0*/  BRA `(.L_x_193) ;  /* 0xfffffff000287947 */ /* 0x000fea000383ffff */
.L_x_150:
[----:B0-----:R0:W1:Y:S02]  /*7f00*/  SYNCS.PHASECHK.TRANS64.TRYWAIT P0, [R6+URZ], R3 ;  /* 0x00000003060075a7 */ /* 0x001064000800017f */
[----:B-1----:R-:W-:Y:S05]  /*7f10*/  @!P0 NANOSLEEP.SYNCS 0x989680 ;  /* 0x009896800000895d */ /* 0x002fea0003900000 */
[----:B------:R-:W1:Y:S02]  /*7f20*/  @!P0 SYNCS.PHASECHK.TRANS64 P0, [R6+URZ], R3 ;  /* 0x00000003060085a7 */ /* 0x000e64000800007f */
[----:B-1----:R-:W-:Y:S05]  /*7f30*/  @!P0 BRA `(.L_x_150) ;  /* 0xfffffffc00f08947 */ /* 0x002fea000383ffff */
[----:B------:R-:W-:Y:S05]  /*7f40*/  BRA `(.L_x_194) ;  /* 0xfffffff000387947 */ /* 0x000fea000383ffff */
.L_x_151:
[----:B0-----:R0:W1:Y:S02]  /*7f50*/  SYNCS.PHASECHK.TRANS64.TRYWAIT P0, [R7+URZ], R4 ;  /* 0x00000004070075a7 */ /* 0x001064000800017f */
[----:B-1----:R-:W-:Y:S05]  /*7f60*/  @!P0 NANOSLEEP.SYNCS 0x989680 ;  /* 0x009896800000895d */ /* 0x002fea0003900000 */
[----:B------:R-:W1:Y:S02]  /*7f70*/  @!P0 SYNCS.PHASECHK.TRANS64 P0, [R7+URZ], R4 ;  /* 0x00000004070085a7 */ /* 0x000e64000800007f */
[----:B-1----:R-:W-:Y:S05]  /*7f80*/  @!P0 BRA `(.L_x_151) ;  /* 0xfffffffc00f08947 */ /* 0x002fea000383ffff */
[----:B------:R-:W-:Y:S05]  /*7f90*/  BRA `(.L_x_195) ;  /* 0xfffffff000487947 */ /* 0x000fea000383ffff */
.L_x_152:
[----:B0-----:R0:W1:Y:S02]  /*7fa0*/  SYNCS.PHASECHK.TRANS64.TRYWAIT P0, [R6+URZ], R3 ;  /* 0x00000003060075a7 */ /* 0x001064000800017f */
[----:B-1----:R-:W-:Y:S05]  /*7fb0*/  @!P0 NANOSLEEP.SYNCS 0x989680 ;  /* 0x009896800000895d */ /* 0x002fea0003900000 */
[----:B------:R-:W1:Y:S02]  /*7fc0*/  @!P0 SYNCS.PHASECHK.TRANS64 P0, [R6+URZ], R3 ;  /* 0x00000003060085a7 */ /* 0x000e64000800007f */
[----:B-1----:R-:W-:Y:S05]  /*7fd0*/  @!P0 BRA `(.L_x_152) ;  /* 0xfffffffc00f08947 */ /* 0x002fea000383ffff */
[----:B------:R-:W-:Y:S05]  /*7fe0*/  BRA `(.L_x_196) ;  /* 0xfffffff000587947 */ /* 0x000fea000383ffff */
.L_x_153:
[----:B0-----:R0:W1:Y:S02]  /*7ff0*/  SYNCS.PHASECHK.TRANS64.TRYWAIT P0, [R7+URZ], R4 ;  /* 0x00000004070075a7 */ /* 0x001064000800017f */
[----:B-1----:R-:W-:Y:S05]  /*8000*/  @!P0 NANOSLEEP.SYNCS 0x989680 ;  /* 0x009896800000895d */ /* 0x002fea0003900000 */
[----:B------:R-:W1:Y:S02]  /*8010*/  @!P0 SYNCS.PHASECHK.TRANS64 P0, [R7+URZ], R4 ;  /* 0x00000004070085a7 */ /* 0x000e64000800007f */
[----:B-1----:R-:W-:Y:S05]  /*8020*/  @!P0 BRA `(.L_x_153) ;  /* 0xfffffffc00f08947 */ /* 0x002fea000383ffff */
[----:B------:R-:W-:Y:S05]  /*8030*/  BRA `(.L_x_197) ;  /* 0xfffffff000687947 */ /* 0x000fea000383ffff */
.L_x_154:
[----:B0-----:R0:W1:Y:S02]  /*8040*/  SYNCS.PHASECHK.TRANS64.TRYWAIT P0, [R6+URZ], R3 ;  /* 0x00000003060075a7 */ /* 0x001064000800017f */
[----:B-1----:R-:W-:Y:S05]  /*8050*/  @!P0 NANOSLEEP.SYNCS 0x989680 ;  /* 0x009896800000895d */ /* 0x002fea0003900000 */
[----:B------:R-:W1:Y:S02]  /*8060*/  @!P0 SYNCS.PHASECHK.TRANS64 P0, [R6+URZ], R3 ;  /* 0x00000003060085a7 */ /* 0x000e64000800007f */
[----:B-1----:R-:W-:Y:S05]  /*8070*/  @!P0 BRA `(.L_x_154) ;  /* 0xfffffffc00f08947 */ /* 0x002fea000383ffff */
[----:B------:R-:W-:Y:S05]  /*8080*/  BRA `(.L_x_198) ;  /* 0xfffffff000787947 */ /* 0x000fea000383ffff */
.L_x_155:
[----:B0-----:R0:W1:Y:S02]  /*8090*/  SYNCS.PHASECHK.TRANS64.TRYWAIT P0, [R7+URZ], R4 ;  /* 0x00000004070075a7 */ /* 0x001064000800017f */
[----:B-1----:R-:W-:Y:S05]  /*80a0*/  @!P0 NANOSLEEP.SYNCS 0x989680 ;  /* 0x009896800000895d */ /* 0x002fea0003900000 */
[----:B------:R-:W1:Y:S02]  /*80b0*/  @!P0 SYNCS.PHASECHK.TRANS64 P0, [R7+URZ], R4 ;  /* 0x00000004070085a7 */ /* 0x000e64000800007f */
[----:B-1----:R-:W-:Y:S05]  /*80c0*/  @!P0 BRA `(.L_x_155) ;  /* 0xfffffffc00f08947 */ /* 0x002fea000383ffff */
[----:B------:R-:W-:Y:S05]  /*80d0*/  BRA `(.L_x_199) ;  /* 0xfffffff000887947 */ /* 0x000fea000383ffff */
.L_x_156:
[----:B-1----:R1:W2:Y:S02]  /*80e0*/  SYNCS.PHASECHK.TRANS64.TRYWAIT P0, [R6+URZ], R3 ;  /* 0x00000003060075a7 */ /* 0x0022a4000800017f */
[----:B--2---:R-:W-:Y:S05]  /*80f0*/  @!P0 NANOSLEEP.SYNCS 0x989680 ;  /* 0x009896800000895d */ /* 0x004fea0003900000 */
[----:B------:R-:W2:Y:S02]  /*8100*/  @!P0 SYNCS.PHASECHK.TRANS64 P0, [R6+URZ], R3 ;  /* 0x00000003060085a7 */ /* 0x000ea4000800007f */
[----:B--2---:R-:W-:Y:S05]  /*8110*/  @!P0 BRA `(.L_x_156) ;  /* 0xfffffffc00f08947 */ /* 0x004fea000383ffff */
[----:B------:R-:W-:Y:S05]  /*8120*/  BRA `(.L_x_200) ;  /* 0xfffffff000907947 */ /* 0x000fea000383ffff */
.L_x_201:
[----:B------:R-:W-:-:S00]  /*8130*/  BRA `(.L_x_201) ;  /* 0xfffffffc00fc7947 */ /* 0x000fc0000383ffff */
[----:B------:R-:W-:-:S00]  /*8140*/  NOP ;  /* 0x0000000000007918 */ /* 0x000fc00000000000 */
        /* <DEDUP_REMOVED lines=11> */
.L_x_202:


//--------------------- .nv.global.init           --------------------------
	.section	.nv.global.init,"aw",@progbits
.nv.global.init:
	.type		$str$22,@object
	.size		$str$22,($str$23 - $str$22)
$str$22:
        /*0000*/ 	.byte	0x6b, 0x5f, 0x74, 0x69, 0x6c, 0x65, 0x5f, 0x63, 0x6f, 0x75, 0x6e, 0x74, 0x20, 0x3e, 0x3d, 0x20
        /*0010*/ 	.byte	0x31, 0x00
	.type		$str$23,@object
	.size		$str$23,(__unnamed_1 - $str$23)
$str$23:
        /*0012*/ 	.byte	0x2f, 0x74, 0x6d, 0x70, 0x2f, 0x63, 0x75, 0x74, 0x6c, 0x61, 0x73, 0x73, 0x5f, 0x73, 0x77, 0x65
        /*0022*/ 	.byte	0x65, 0x70, 0x5f, 0x73, 0x72, 0x63, 0x2f, 0x69, 0x6e, 0x63, 0x6c, 0x75, 0x64, 0x65, 0x2f, 0x63
        /*0032*/ 	.byte	0x75, 0x74, 0x6c, 0x61, 0x73, 0x73, 0x2f, 0x67, 0x65, 0x6d, 0x6d, 0x2f, 0x63, 0x6f, 0x6c, 0x6c
        /*0042*/ 	.byte	0x65, 0x63, 0x74, 0x69, 0x76, 0x65, 0x2f, 0x73, 0x6d, 0x39, 0x30, 0x5f, 0x6d, 0x6d, 0x61, 0x5f
        /*0052*/ 	.byte	0x74, 0x6d, 0x61, 0x5f, 0x67, 0x6d, 0x6d, 0x61, 0x5f, 0x73, 0x73, 0x5f, 0x77, 0x61, 0x72, 0x70
        /*0062*/ 	.byte	0x73, 0x70, 0x65, 0x63, 0x69, 0x61, 0x6c, 0x69, 0x7a, 0x65, 0x64, 0x2e, 0x68, 0x70, 0x70, 0x00
	.type		__unnamed_1,@object
	.size		__unnamed_1,(.L_0 - __unnamed_1)
__unnamed_1:
        /*0072*/ 	.byte	0x76, 0x6f, 0x69, 0x64, 0x20, 0x63, 0x75, 0x74, 0x6c, 0x61, 0x73, 0x73, 0x3a, 0x3a, 0x67, 0x65
        /* <DEDUP_REMOVED lines=180> */
        /*0bc2*/ 	.byte	0x79, 0x5d, 0x00
.L_0:


//--------------------- .nv.shared._ZN7cutlass13device_kernelINS_4gemm6kernel13GemmUniversalIN4cute5tupleIJiiiiEEENS1_10collective13CollectiveMmaINS1_34MainloopSm90TmaGmmaWarpSpecializedILi37ENS5_IJNS4_1CILi2EEENSA_ILi1EEESC_EEENS1_35KernelTmaWarpSpecializedCooperativeEEENS5_IJNSA_ILi128EEENSA_ILi64EEENSA_ILi16EEEEEENS_6half_tENS5_IJlSC_lEEESK_SL_NS4_8TiledMMAINS4_8MMA_AtomIJNS4_4SM904GMMA25MMA_64x64x16_F32F16F16_SSILNSP_5MajorE0ELSR_0ELNSP_7ScaleInE1ELSS_1EEEEEENS4_6LayoutISD_NS5_IJSC_NSA_ILi0EEESW_EEEEENS5_IJNS4_10UnderscoreESZ_SZ_EEEEENS4_13SM90_TMA_LOADENS4_14ComposedLayoutINS4_7SwizzleILi1ELi4ELi3EEENS4_18smem_ptr_flag_bitsILi16EEENSV_INS5_IJNSA_ILi8EEESI_EEENS5_IJSI_SC_EEEEEEEvNS4_8identityENS4_23SM90_TMA_LOAD_MULTICASTES1C_vS1D_EENS_8epilogue10collective6detail29Sm90TmaWarpSpecializedAdapterINS1H_15DefaultEpilogueISK_SL_SL_NS1G_6thread17LinearCombinationISK_Li1EffLNS1L_9ScaleType4KindE0ELNS_15FloatRoundStyleE2ESK_EENS1_15EpilogueDefaultEEEEEvvEEEEvNT_6ParamsE --------------------------
	.section	.nv.shared._ZN7cutlass13device_kernelINS_4gemm6kernel13GemmUniversalIN4cute5tupleIJiiiiEEENS1_10collective13CollectiveMmaINS1_34MainloopSm90TmaGmmaWarpSpecializedILi37ENS5_IJNS4_1CILi2EEENSA_ILi1EEESC_EEENS1_35KernelTmaWarpSpecializedCooperativeEEENS5_IJNSA_ILi128EEENSA_ILi64EEENSA_ILi16EEEEEENS_6half_tENS5_IJlSC_lEEESK_SL_NS4_8TiledMMAINS4_8MMA_AtomIJNS4_4SM904GMMA25MMA_64x64x16_F32F16F16_SSILNSP_5MajorE0ELSR_0ELNSP_7ScaleInE1ELSS_1EEEEEENS4_6LayoutISD_NS5_IJSC_NSA_ILi0EEESW_EEEEENS5_IJNS4_10UnderscoreESZ_SZ_EEEEENS4_13SM90_TMA_LOADENS4_14ComposedLayoutINS4_7SwizzleILi1ELi4ELi3EEENS4_18smem_ptr_flag_bitsILi16EEENSV_INS5_IJNSA_ILi8EEESI_EEENS5_IJSI_SC_EEEEEEEvNS4_8identityENS4_23SM90_TMA_LOAD_MULTICASTES1C_vS1D_EENS_8epilogue10collective6detail29Sm90TmaWarpSpecializedAdapterINS1H_15DefaultEpilogueISK_SL_SL_NS1G_6thread17LinearCombinationISK_Li1EffLNS1L_9ScaleType4KindE0ELNS_15FloatRoundStyleE2ESK_EENS1_15EpilogueDefaultEEEEEvvEEEEvNT_6ParamsE,"aw",@nobits
	.sectionflags	@""
	.align	16
	.zero		1024


//--------------------- .nv.shared.reserved.0     --------------------------
	.section	.nv.shared.reserved.0,"aw",@nobits
	.weak		__nv_reservedSMEM_offset_0_alias
	.size		__nv_reservedSMEM_offset_0_alias, 0, 0
	.other		__nv_reservedSMEM_offset_0_alias,@"STO_CUDA_RESERVED_SHARED STV_DEFAULT"
__nv_reservedSMEM_offset_0_alias:
	.zero		0


//--------------------- .nv.global                --------------------------
	.section	.nv.global,"aw",@nobits
.nv.global:
	.type		_ZN39_INTERNAL_4140d1d5_4_k_cu_8a7b81d9_65364cute1_E,@object
	.size		_ZN39_INTERNAL_4140d1d5_4_k_cu_8a7b81d9_65364cute1_E,(_ZN39_INTERNAL_4140d1d5_4_k_cu_8a7b81d9_65364cuda3std3__45__cpo6cbeginE - _ZN39_INTERNAL_4140d1d5_4_k_cu_8a7b81d9_65364cute1_E)
_ZN39_INTERNAL_4140d1d5_4_k_cu_8a7b81d9_65364cute1_E:
	.zero		1
	.type		_ZN39_INTERNAL_4140d1d5_4_k_cu_8a7b81d9_65364cuda3std3__45__cpo6cbeginE,@object
	.size		_ZN39_INTERNAL_4140d1d5_4_k_cu_8a7b81d9_65364cuda3std3__45__cpo6cbeginE,(_ZN39_INTERNAL_4140d1d5_4_k_cu_8a7b81d9_65364cuda3std3__48in_placeE - _ZN39_INTERNAL_4140d1d5_4_k_cu_8a7b81d9_65364cuda3std3__45__cpo6cbeginE)
_ZN39_INTERNAL_4140d1d5_4_k_cu_8a7b81d9_65364cuda3std3__45__cpo6cbeginE:
	.zero		1
	.type		_ZN39_INTERNAL_4140d1d5_4_k_cu_8a7b81d9_65364cuda3std3__48in_placeE,@object
	.size		_ZN39_INTERNAL_4140d1d5_4_k_cu_8a7b81d9_65364cuda3std3__48in_placeE,(_ZN39_INTERNAL_4140d1d5_4_k_cu_8a7b81d9_65364cuda3std6ranges3__45__cpo9iter_moveE - _ZN39_INTERNAL_4140d1d5_4_k_cu_8a7b81d9_65364cuda3std3__48in_placeE)
_ZN39_INTERNAL_4140d1d5_4_k_cu_8a7b81d9_65364cuda3std3__48in_placeE:
	.zero		1
	.type		_ZN39_INTERNAL_4140d1d5_4_k_cu_8a7b81d9_65364cuda3std6ranges3__45__cpo9iter_moveE,@object
	.size		_ZN39_INTERNAL_4140d1d5_4_k_cu_8a7b81d9_65364cuda3std6ranges3__45__cpo9iter_moveE,(_ZN39_INTERNAL_4140d1d5_4_k_cu_8a7b81d9_65364cuda3std3__45__cpo5beginE - _ZN39_INTERNAL_4140d1d5_4_k_cu_8a7b81d9_65364cuda3std6ranges3__45__cpo9iter_moveE)
_ZN39_INTERNAL_4140d1d5_4_k_cu_8a7b81d9_65364cuda3std6ranges3__45__cpo9iter_moveE:
	.zero		1
	.type		_ZN39_INTERNAL_4140d1d5_4_k_cu_8a7b81d9_65364cuda3std3__45__cpo5beginE,@object
	.size		_ZN39_INTERNAL_4140d1d5_4_k_cu_8a7b81d9_65364cuda3std3__45__cpo5beginE,(_ZN39_INTERNAL_4140d1d5_4_k_cu_8a7b81d9_65364cuda3std3__441_GLOBAL__N__4140d1d5_4_k_cu_8a7b81d9_65366ignoreE - _ZN39_INTERNAL_4140d1d5_4_k_cu_8a7b81d9_65364cuda3std3__45__cpo5beginE)
_ZN39_INTERNAL_4140d1d5_4_k_cu_8a7b81d9_65364cuda3std3__45__cpo5beginE:
	.zero		1
	.type		_ZN39_INTERNAL_4140d1d5_4_k_cu_8a7b81d9_65364cuda3std3__441_GLOBAL__N__4140d1d5_4_k_cu_8a7b81d9_65366ignoreE,@object
	.size		_ZN39_INTERNAL_4140d1d5_4_k_cu_8a7b81d9_65364cuda3std3__441_GLOBAL__N__4140d1d5_4_k_cu_8a7b81d9_65366ignoreE,(_ZN39_INTERNAL_4140d1d5_4_k_cu_8a7b81d9_65364cute7productE - _ZN39_INTERNAL_4140d1d5_4_k_cu_8a7b81d9_65364cuda3std3__441_GLOBAL__N__4140d1d5_4_k_cu_8a7b81d9_65366ignoreE)
_ZN39_INTERNAL_4140d1d5_4_k_cu_8a7b81d9_65364cuda3std3__441_GLOBAL__N__4140d1d5_4_k_cu_8a7b81d9_65366ignoreE:
	.zero		1
	.type		_ZN39_INTERNAL_4140d1d5_4_k_cu_8a7b81d9_65364cute7productE,@object
	.size		_ZN39_INTERNAL_4140d1d5_4_k_cu_8a7b81d9_65364cute7productE,(_ZN39_INTERNAL_4140d1d5_4_k_cu_8a7b81d9_65364cuda3std3__45__cpo3endE - _ZN39_INTERNAL_4140d1d5_4_k_cu_8a7b81d9_65364cute7productE)
_ZN39_INTERNAL_4140d1d5_4_k_cu_8a7b81d9_65364cute7productE:
	.zero		1
	.type		_ZN39_INTERNAL_4140d1d5_4_k_cu_8a7b81d9_65364cuda3std3__45__cpo3endE,@object
	.size		_ZN39_INTERNAL_4140d1d5_4_k_cu_8a7b81d9_65364cuda3std3__45__cpo3endE,(_ZN39_INTERNAL_4140d1d5_4_k_cu_8a7b81d9_65364cuda3std3__419piecewise_constructE - _ZN39_INTERNAL_4140d1d5_4_k_cu_8a7b81d9_65364cuda3std3__45__cpo3endE)
_ZN39_INTERNAL_4140d1d5_4_k_cu_8a7b81d9_65364cuda3std3__45__cpo3endE:
	.zero		1
	.type		_ZN39_INTERNAL_4140d1d5_4_k_cu_8a7b81d9_65364cuda3std3__419piecewise_constructE,@object
	.size		_ZN39_INTERNAL_4140d1d5_4_k_cu_8a7b81d9_65364cuda3std3__419piecewise_constructE,(_ZN39_INTERNAL_4140d1d5_4_k_cu_8a7b81d9_65364cuda3std3__45__cpo4cendE - _ZN39_INTERNAL_4140d1d5_4_k_cu_8a7b81d9_65364cuda3std3__419piecewise_constructE)
_ZN39_INTERNAL_4140d1d5_4_k_cu_8a7b81d9_65364cuda3std3__419piecewise_constructE:
	.zero		1
	.type		_ZN39_INTERNAL_4140d1d5_4_k_cu_8a7b81d9_65364cuda3std3__45__cpo4cendE,@object
	.size		_ZN39_INTERNAL_4140d1d5_4_k_cu_8a7b81d9_65364cuda3std3__45__cpo4cendE,(_ZN39_INTERNAL_4140d1d5_4_k_cu_8a7b81d9_65364cuda3std6ranges3__45__cpo4swapE - _ZN39_INTERNAL_4140d1d5_4_k_cu_8a7b81d9_65364cuda3std3__45__cpo4cendE)
_ZN39_INTERNAL_4140d1d5_4_k_cu_8a7b81d9_65364cuda3std3__45__cpo4cendE:
	.zero		1
	.type		_ZN39_INTERNAL_4140d1d5_4_k_cu_8a7b81d9_65364cuda3std6ranges3__45__cpo4swapE,@object
	.size		_ZN39_INTERNAL_4140d1d5_4_k_cu_8a7b81d9_65364cuda3std6ranges3__45__cpo4swapE,(.L_8 - _ZN39_INTERNAL_4140d1d5_4_k_cu_8a7b81d9_65364cuda3std6ranges3__45__cpo4swapE)
_ZN39_INTERNAL_4140d1d5_4_k_cu_8a7b81d9_65364cuda3std6ranges3__45__cpo4swapE:
	.zero		1
.L_8:


//--------------------- .nv.constant0._ZN7cutlass13device_kernelINS_4gemm6kernel13GemmUniversalIN4cute5tupleIJiiiiEEENS1_10collective13CollectiveMmaINS1_34MainloopSm90TmaGmmaWarpSpecializedILi37ENS5_IJNS4_1CILi2EEENSA_ILi1EEESC_EEENS1_35KernelTmaWarpSpecializedCooperativeEEENS5_IJNSA_ILi128EEENSA_ILi64EEENSA_ILi16EEEEEENS_6half_tENS5_IJlSC_lEEESK_SL_NS4_8TiledMMAINS4_8MMA_AtomIJNS4_4SM904GMMA25MMA_64x64x16_F32F16F16_SSILNSP_5MajorE0ELSR_0ELNSP_7ScaleInE1ELSS_1EEEEEENS4_6LayoutISD_NS5_IJSC_NSA_ILi0EEESW_EEEEENS5_IJNS4_10UnderscoreESZ_SZ_EEEEENS4_13SM90_TMA_LOADENS4_14ComposedLayoutINS4_7SwizzleILi1ELi4ELi3EEENS4_18smem_ptr_flag_bitsILi16EEENSV_INS5_IJNSA_ILi8EEESI_EEENS5_IJSI_SC_EEEEEEEvNS4_8identityENS4_23SM90_TMA_LOAD_MULTICASTES1C_vS1D_EENS_8epilogue10collective6detail29Sm90TmaWarpSpecializedAdapterINS1H_15DefaultEpilogueISK_SL_SL_NS1G_6thread17LinearCombinationISK_Li1EffLNS1L_9ScaleType4KindE0ELNS_15FloatRoundStyleE2ESK_EENS1_15EpilogueDefaultEEEEEvvEEEEvNT_6ParamsE --------------------------
	.section	.nv.constant0._ZN7cutlass13device_kernelINS_4gemm6kernel13GemmUniversalIN4cute5tupleIJiiiiEEENS1_10collective13CollectiveMmaINS1_34MainloopSm90TmaGmmaWarpSpecializedILi37ENS5_IJNS4_1CILi2EEENSA_ILi1EEESC_EEENS1_35KernelTmaWarpSpecializedCooperativeEEENS5_IJNSA_ILi128EEENSA_ILi64EEENSA_ILi16EEEEEENS_6half_tENS5_IJlSC_lEEESK_SL_NS4_8TiledMMAINS4_8MMA_AtomIJNS4_4SM904GMMA25MMA_64x64x16_F32F16F16_SSILNSP_5MajorE0ELSR_0ELNSP_7ScaleInE1ELSS_1EEEEEENS4_6LayoutISD_NS5_IJSC_NSA_ILi0EEESW_EEEEENS5_IJNS4_10UnderscoreESZ_SZ_EEEEENS4_13SM90_TMA_LOADENS4_14ComposedLayoutINS4_7SwizzleILi1ELi4ELi3EEENS4_18smem_ptr_flag_bitsILi16EEENSV_INS5_IJNSA_ILi8EEESI_EEENS5_IJSI_SC_EEEEEEEvNS4_8identityENS4_23SM90_TMA_LOAD_MULTICASTES1C_vS1D_EENS_8epilogue10collective6detail29Sm90TmaWarpSpecializedAdapterINS1H_15DefaultEpilogueISK_SL_SL_NS1G_6thread17LinearCombinationISK_Li1EffLNS1L_9ScaleType4KindE0ELNS_15FloatRoundStyleE2ESK_EENS1_15EpilogueDefaultEEEEEvvEEEEvNT_6ParamsE,"a",@progbits
	.sectionflags	@""
	.align	4
.nv.constant0._ZN7cutlass13device_kernelINS_4gemm6kernel13GemmUniversalIN4cute5tupleIJiiiiEEENS1_10collective13CollectiveMmaINS1_34MainloopSm90TmaGmmaWarpSpecializedILi37ENS5_IJNS4_1CILi2EEENSA_ILi1EEESC_EEENS1_35KernelTmaWarpSpecializedCooperativeEEENS5_IJNSA_ILi128EEENSA_ILi64EEENSA_ILi16EEEEEENS_6half_tENS5_IJlSC_lEEESK_SL_NS4_8TiledMMAINS4_8MMA_AtomIJNS4_4SM904GMMA25MMA_64x64x16_F32F16F16_SSILNSP_5MajorE0ELSR_0ELNSP_7ScaleInE1ELSS_1EEEEEENS4_6LayoutISD_NS5_IJSC_NSA_ILi0EEESW_EEEEENS5_IJNS4_10UnderscoreESZ_SZ_EEEEENS4_13SM90_TMA_LOADENS4_14ComposedLayoutINS4_7SwizzleILi1ELi4ELi3EEENS4_18smem_ptr_flag_bitsILi16EEENSV_INS5_IJNSA_ILi8EEESI_EEENS5_IJSI_SC_EEEEEEEvNS4_8identityENS4_23SM90_TMA_LOAD_MULTICASTES1C_vS1D_EENS_8epilogue10collective6detail29Sm90TmaWarpSpecializedAdapterINS1H_15DefaultEpilogueISK_SL_SL_NS1G_6thread17LinearCombinationISK_Li1EffLNS1L_9ScaleType4KindE0ELNS_15FloatRoundStyleE2ESK_EENS1_15EpilogueDefaultEEEEEvvEEEEvNT_6ParamsE:
	.zero		1664


//--------------------- SYMBOLS --------------------------

	.type		.nv.reservedSmem.offset0,@object
	.size		.nv.reservedSmem.offset0,0x4
	.type		__assertfail,@function
